	.target	sm_100a

	.elftype	@"ET_EXEC"


//--------------------- .note.nv.tkinfo           --------------------------
	.section	.note.nv.tkinfo,"",@"SHT_NOTE"
	.sectionflags	@"SHF_NOTE_NV_TKINFO"
	.tkinfo
        /*0018*/ 	.word	0x00000081
        /*0030*/ 	.string	""
        /*0030*/ 	.string	"ptxas-blackwell"
        /*0030*/ 	.string	"Cuda compilation tools, release 12.9, V12.9.86"
        /*0030*/ 	.string	"Build cuda_12.9.r12.9/compiler.36037853_0"
        /*0030*/ 	.string	"-v  -suppress-debug-info  -lineinfo  -arch sm_100a "



//--------------------- .note.nv.cuver            --------------------------
	.section	.note.nv.cuver,"",@"SHT_NOTE"
	.sectionflags	@"SHF_NOTE_NV_CUVER"
        /*0018*/ 	.short	0x0001
        /*001a*/ 	.short	0x0064
        /*001c*/ 	.short	0x0001
        /*001e*/ 	.short	0x0000
        /*0020*/ 	.short	0x0001
        /*0022*/ 	.short	0x0000


//--------------------- .nv.info                  --------------------------
	.section	.nv.info,"",@"SHT_CUDA_INFO"
	.align	4


	//----- nvinfo : EIATTR_REGCOUNT
	.align		4
        /*0000*/ 	.byte	0x04, 0x2f
        /*0002*/ 	.short	(.L_4 - .L_3)
	.align		4
.L_3:
        /*0004*/ 	.word	index@(gluon_tcgen05)
        /*0008*/ 	.word	0x00000027


	//----- nvinfo : EIATTR_FRAME_SIZE
	.align		4
.L_4:
        /*000c*/ 	.byte	0x04, 0x11
        /*000e*/ 	.short	(.L_6 - .L_5)
	.align		4
.L_5:
        /*0010*/ 	.word	index@($__internal_2_$__cuda_sm10x_tcgen05_guardrail_trap_unallocated_columns_being_dealloced)
        /*0014*/ 	.word	0x00000000


	//----- nvinfo : EIATTR_FRAME_SIZE
	.align		4
.L_6:
        /*0018*/ 	.byte	0x04, 0x11
        /*001a*/ 	.short	(.L_8 - .L_7)
	.align		4
.L_7:
        /*001c*/ 	.word	index@($__internal_1_$__cuda_sm10x_tcgen05_guardrail_trap_phase_invalid_during_alloc)
        /*0020*/ 	.word	0x00000000


	//----- nvinfo : EIATTR_FRAME_SIZE
	.align		4
.L_8:
        /*0024*/ 	.byte	0x04, 0x11
        /*0026*/ 	.short	(.L_10 - .L_9)
	.align		4
.L_9:
        /*0028*/ 	.word	index@($__internal_0_$__cuda_sm10x_tcgen05_guardrail_trap_col_being_dealloced_not_returned_by_alloc)
        /*002c*/ 	.word	0x00000000


	//----- nvinfo : EIATTR_FRAME_SIZE
	.align		4
.L_10:
        /*0030*/ 	.byte	0x04, 0x11
        /*0032*/ 	.short	(.L_12 - .L_11)
	.align		4
.L_11:
        /*0034*/ 	.word	index@(gluon_tcgen05)
        /*0038*/ 	.word	0x00000000


	//----- nvinfo : EIATTR_MIN_STACK_SIZE
	.align		4
.L_12:
        /*003c*/ 	.byte	0x04, 0x12
        /*003e*/ 	.short	(.L_14 - .L_13)
	.align		4
.L_13:
        /*0040*/ 	.word	index@(gluon_tcgen05)
        /*0044*/ 	.word	0x00000000
.L_14:


//--------------------- .nv.info.gluon_tcgen05    --------------------------
	.section	.nv.info.gluon_tcgen05,"",@"SHT_CUDA_INFO"
	.sectionflags	@""
	.align	4


	//----- nvinfo : EIATTR_CUDA_API_VERSION
	.align		4
        /*0000*/ 	.byte	0x04, 0x37
        /*0002*/ 	.short	(.L_16 - .L_15)
.L_15:
        /*0004*/ 	.word	0x00000081


	//----- nvinfo : EIATTR_KPARAM_INFO
	.align		4
.L_16:
        /*0008*/ 	.byte	0x04, 0x17
        /*000a*/ 	.short	(.L_18 - .L_17)
.L_17:
        /*000c*/ 	.word	0x00000000
        /*0010*/ 	.short	0x000a
        /*0012*/ 	.short	0x0048
        /*0014*/ 	.byte	0x00, 0xf4, 0x21, 0x00


	//----- nvinfo : EIATTR_KPARAM_INFO
	.align		4
.L_18:
        /*0018*/ 	.byte	0x04, 0x17
        /*001a*/ 	.short	(.L_20 - .L_19)
.L_19:
        /*001c*/ 	.word	0x00000000
        /*0020*/ 	.short	0x0009
        /*0022*/ 	.short	0x0040
        /*0024*/ 	.byte	0x00, 0xf4, 0x21, 0x00


	//----- nvinfo : EIATTR_KPARAM_INFO
	.align		4
.L_20:
        /*0028*/ 	.byte	0x04, 0x17
        /*002a*/ 	.short	(.L_22 - .L_21)
.L_21:
        /*002c*/ 	.word	0x00000000
        /*0030*/ 	.short	0x0008
        /*0032*/ 	.short	0x0038
        /*0034*/ 	.byte	0x00, 0xf0, 0x21, 0x00


	//----- nvinfo : EIATTR_KPARAM_INFO
	.align		4
.L_22:
        /*0038*/ 	.byte	0x04, 0x17
        /*003a*/ 	.short	(.L_24 - .L_23)
.L_23:
        /*003c*/ 	.word	0x00000000
        /*0040*/ 	.short	0x0007
        /*0042*/ 	.short	0x0030
        /*0044*/ 	.byte	0x00, 0xf0, 0x21, 0x00


	//----- nvinfo : EIATTR_KPARAM_INFO
	.align		4
.L_24:
        /*0048*/ 	.byte	0x04, 0x17
        /*004a*/ 	.short	(.L_26 - .L_25)
.L_25:
        /*004c*/ 	.word	0x00000000
        /*0050*/ 	.short	0x0006
        /*0052*/ 	.short	0x0028
        /*0054*/ 	.byte	0x00, 0xf0, 0x21, 0x00


	//----- nvinfo : EIATTR_KPARAM_INFO
	.align		4
.L_26:
        /*0058*/ 	.byte	0x04, 0x17
        /*005a*/ 	.short	(.L_28 - .L_27)
.L_27:
        /*005c*/ 	.word	0x00000000
        /*0060*/ 	.short	0x0005
        /*0062*/ 	.short	0x0020
        /*0064*/ 	.byte	0x00, 0xf0, 0x11, 0x00


	//----- nvinfo : EIATTR_KPARAM_INFO
	.align		4
.L_28:
        /*0068*/ 	.byte	0x04, 0x17
        /*006a*/ 	.short	(.L_30 - .L_29)
.L_29:
        /*006c*/ 	.word	0x00000000
        /*0070*/ 	.short	0x0004
        /*0072*/ 	.short	0x001c
        /*0074*/ 	.byte	0x00, 0xf0, 0x11, 0x00


	//----- nvinfo : EIATTR_KPARAM_INFO
	.align		4
.L_30:
        /*0078*/ 	.byte	0x04, 0x17
        /*007a*/ 	.short	(.L_32 - .L_31)
.L_31:
        /*007c*/ 	.word	0x00000000
        /*0080*/ 	.short	0x0003
        /*0082*/ 	.short	0x0018
        /*0084*/ 	.byte	0x00, 0xf0, 0x11, 0x00


	//----- nvinfo : EIATTR_KPARAM_INFO
	.align		4
.L_32:
        /*0088*/ 	.byte	0x04, 0x17
        /*008a*/ 	.short	(.L_34 - .L_33)
.L_33:
        /*008c*/ 	.word	0x00000000
        /*0090*/ 	.short	0x0002
        /*0092*/ 	.short	0x0010
        /*0094*/ 	.byte	0x00, 0xf4, 0x21, 0x00


	//----- nvinfo : EIATTR_KPARAM_INFO
	.align		4
.L_34:
        /*0098*/ 	.byte	0x04, 0x17
        /*009a*/ 	.short	(.L_36 - .L_35)
.L_35:
        /*009c*/ 	.word	0x00000000
        /*00a0*/ 	.short	0x0001
        /*00a2*/ 	.short	0x0008
        /*00a4*/ 	.byte	0x00, 0xf4, 0x21, 0x00


	//----- nvinfo : EIATTR_KPARAM_INFO
	.align		4
.L_36:
        /*00a8*/ 	.byte	0x04, 0x17
        /*00aa*/ 	.short	(.L_38 - .L_37)
.L_37:
        /*00ac*/ 	.word	0x00000000
        /*00b0*/ 	.short	0x0000
        /*00b2*/ 	.short	0x0000
        /*00b4*/ 	.byte	0x00, 0xf4, 0x21, 0x00


	//----- nvinfo : EIATTR_AT_ENTRY_FRAGMENTS
	.align		4
.L_38:
        /*00b8*/ 	.byte	0x04, 0x4f
        /*00ba*/ 	.short	(.L_40 - .L_39)


	//   ....[0]....
.L_39:
        /*00bc*/ 	.word	0x00000004


	//----- nvinfo : EIATTR_RESERVED_SMEM_USED
	.align		4
.L_40:
        /*00c0*/ 	.byte	0x01, 0x41
	.zero		2


	//----- nvinfo : EIATTR_SPARSE_MMA_MASK
	.align		4
        /*00c4*/ 	.byte	0x03, 0x50
        /*00c6*/ 	.short	0x0000


	//----- nvinfo : EIATTR_TCGEN05_1CTA_USED
	.align		4
        /*00c8*/ 	.byte	0x01, 0x51
	.zero		2


	//----- nvinfo : EIATTR_MAXREG_COUNT
	.align		4
        /*00cc*/ 	.byte	0x03, 0x1b
        /*00ce*/ 	.short	0x00ff


	//----- nvinfo : EIATTR_NUM_BARRIERS
	.align		4
        /*00d0*/ 	.byte	0x02, 0x4c
        /*00d2*/ 	.byte	0x01
	.zero		1


	//----- nvinfo : EIATTR_INT_WARP_WIDE_INSTR_OFFSETS
	.align		4
        /*00d4*/ 	.byte	0x04, 0x31
        /*00d6*/ 	.short	(.L_42 - .L_41)


	//   ....[0]....
.L_41:
        /*00d8*/ 	.word	0x00001770


	//   ....[1]....
        /*00dc*/ 	.word	0x00001790


	//   ....[2]....
        /*00e0*/ 	.word	0x00001820


	//   ....[3]....
        /*00e4*/ 	.word	0x00001a10


	//   ....[4]....
        /*00e8*/ 	.word	0x00001a20


	//   ....[5]....
        /*00ec*/ 	.word	0x00001a70


	//   ....[6]....
        /*00f0*/ 	.word	0x00001a80


	//   ....[7]....
        /*00f4*/ 	.word	0x00001ea0


	//   ....[8]....
        /*00f8*/ 	.word	0x00001eb0


	//   ....[9]....
        /*00fc*/ 	.word	0x00002030


	//   ....[10]....
        /*0100*/ 	.word	0x00002080


	//   ....[11]....
        /*0104*/ 	.word	0x000020b0


	//   ....[12]....
        /*0108*/ 	.word	0x000020e0


	//   ....[13]....
        /*010c*/ 	.word	0x000025a0


	//   ....[14]....
        /*0110*/ 	.word	0x000025b0


	//   ....[15]....
        /*0114*/ 	.word	0x000028d0


	//   ....[16]....
        /*0118*/ 	.word	0x000028e0


	//   ....[17]....
        /*011c*/ 	.word	0x00002c50


	//   ....[18]....
        /*0120*/ 	.word	0x00002ca0


	//----- nvinfo : EIATTR_COOP_GROUP_MASK_REGIDS
	.align		4
.L_42:
        /*0124*/ 	.byte	0x04, 0x29
        /*0126*/ 	.short	(.L_44 - .L_43)


	//   ....[0]....
.L_43:
        /*0128*/ 	.word	0xffffffff


	//   ....[1]....
        /*012c*/ 	.word	0xffffffff


	//   ....[2]....
        /*0130*/ 	.word	0xffffffff


	//   ....[3]....
        /*0134*/ 	.word	0xffffffff


	//   ....[4]....
        /*0138*/ 	.word	0xffffffff


	//   ....[5]....
        /*013c*/ 	.word	0xffffffff


	//   ....[6]....
        /*0140*/ 	.word	0xffffffff


	//   ....[7]....
        /*0144*/ 	.word	0xffffffff


	//   ....[8]....
        /*0148*/ 	.word	0xffffffff


	//   ....[9]....
        /*014c*/ 	.word	0xffffffff


	//----- nvinfo : EIATTR_COOP_GROUP_INSTR_OFFSETS
	.align		4
.L_44:
        /*0150*/ 	.byte	0x04, 0x28
        /*0152*/ 	.short	(.L_46 - .L_45)


	//   ....[0]....
.L_45:
        /*0154*/ 	.word	0x00000050


	//   ....[1]....
        /*0158*/ 	.word	0x00000310


	//   ....[2]....
        /*015c*/ 	.word	0x00000500


	//   ....[3]....
        /*0160*/ 	.word	0x000009a0


	//   ....[4]....
        /*0164*/ 	.word	0x00000ae0


	//   ....[5]....
        /*0168*/ 	.word	0x00000fe0


	//   ....[6]....
        /*016c*/ 	.word	0x00001120


	//   ....[7]....
        /*0170*/ 	.word	0x00001610


	//   ....[8]....
        /*0174*/ 	.word	0x00002ae0


	//   ....[9]....
        /*0178*/ 	.word	0x00002d50


	//----- nvinfo : EIATTR_VRC_CTA_INIT_COUNT
	.align		4
.L_46:
        /*017c*/ 	.byte	0x02, 0x4a
        /*017e*/ 	.byte	0x80
	.zero		1


	//----- nvinfo : EIATTR_MBARRIER_INSTR_OFFSETS
	.align		4
        /*0180*/ 	.byte	0x04, 0x39
        /*0182*/ 	.short	(.L_48 - .L_47)


	//   ....[0]....
.L_47:
        /*0184*/ 	.word	0x00001840
        /*0188*/ 	.word	0x000000ff
        /*018c*/ 	.word	0x00018000
        /*0190*/ 	.short	0x0100
        /*0192*/ 	.byte	0x0b
	.zero		1


	//   ....[1]....
        /*0194*/ 	.word	0x00001850
        /*0198*/ 	.word	0x000000ff
        /*019c*/ 	.word	0x00018010
        /*01a0*/ 	.short	0x0100
        /*01a2*/ 	.byte	0x0b
	.zero		1


	//   ....[2]....
        /*01a4*/ 	.word	0x00001900
        /*01a8*/ 	.word	0x000000ff
        /*01ac*/ 	.word	0x00018008
        /*01b0*/ 	.short	0x0100
        /*01b2*/ 	.byte	0x0b
	.zero		1


	//   ....[3]....
        /*01b4*/ 	.word	0x00001910
        /*01b8*/ 	.word	0x000000ff
        /*01bc*/ 	.word	0x00018018
        /*01c0*/ 	.short	0x0100
        /*01c2*/ 	.byte	0x0b
	.zero		1


	//   ....[4]....
        /*01c4*/ 	.word	0x00001b10
        /*01c8*/ 	.word	0x000000ff
        /*01cc*/ 	.word	0x00018000
        /*01d0*/ 	.short	0x010a
        /*01d2*/ 	.byte	0x0b
	.zero		1


	//   ....[5]....
        /*01d4*/ 	.word	0x00001f00
        /*01d8*/ 	.word	0x000000ff
        /*01dc*/ 	.word	0x00018010
        /*01e0*/ 	.short	0x010a
        /*01e2*/ 	.byte	0x0b
	.zero		1


	//   ....[6]....
        /*01e4*/ 	.word	0x00002160
        /*01e8*/ 	.word	0x000000ff
        /*01ec*/ 	.word	0x00018000
        /*01f0*/ 	.short	0x010a
        /*01f2*/ 	.byte	0x2a
	.zero		1


	//   ....[7]....
        /*01f4*/ 	.word	0x000025f0
        /*01f8*/ 	.word	0x000000ff
        /*01fc*/ 	.word	0x00018010
        /*0200*/ 	.short	0x010a
        /*0202*/ 	.byte	0x2a
	.zero		1


	//   ....[8]....
        /*0204*/ 	.word	0x000026d0
        /*0208*/ 	.word	0x000000ff
        /*020c*/ 	.word	0x00018000
        /*0210*/ 	.short	0x0108
        /*0212*/ 	.byte	0x0b
	.zero		1


	//   ....[9]....
        /*0214*/ 	.word	0x000026e0
        /*0218*/ 	.word	0x000000ff
        /*021c*/ 	.word	0x00018010
        /*0220*/ 	.short	0x0108
        /*0222*/ 	.byte	0x0b
	.zero		1


	//   ....[10]....
        /*0224*/ 	.word	0x00002730
        /*0228*/ 	.word	0x000000ff
        /*022c*/ 	.word	0x00018008
        /*0230*/ 	.short	0x0108
        /*0232*/ 	.byte	0x0b
	.zero		1


	//   ....[11]....
        /*0234*/ 	.word	0x00002740
        /*0238*/ 	.word	0x000000ff
        /*023c*/ 	.word	0x00018018
        /*0240*/ 	.short	0x0108
        /*0242*/ 	.byte	0x0b
	.zero		1


	//   ....[12]....
        /*0244*/ 	.word	0x00002d70
        /*0248*/ 	.word	0x000000ff
        /*024c*/ 	.word	0x00018000
        /*0250*/ 	.short	0x010a
        /*0252*/ 	.byte	0x0b
	.zero		1


	//   ....[13]....
        /*0254*/ 	.word	0x00002da0
        /*0258*/ 	.word	0x000000ff
        /*025c*/ 	.word	0x00018010
        /*0260*/ 	.short	0x010a
        /*0262*/ 	.byte	0x0b
	.zero		1


	//   ....[14]....
        /*0264*/ 	.word	0x00002dd0
        /*0268*/ 	.word	0x000000ff
        /*026c*/ 	.word	0x00018000
        /*0270*/ 	.short	0x010a
        /*0272*/ 	.byte	0x2a
	.zero		1


	//   ....[15]....
        /*0274*/ 	.word	0x00002e00
        /*0278*/ 	.word	0x000000ff
        /*027c*/ 	.word	0x00018010
        /*0280*/ 	.short	0x010a
        /*0282*/ 	.byte	0x2a
	.zero		1


	//----- nvinfo : EIATTR_NUM_MBARRIERS
	.align		4
.L_48:
        /*0284*/ 	.byte	0x03, 0x38
        /*0286*/ 	.short	0x0004


	//----- nvinfo : EIATTR_EXIT_INSTR_OFFSETS
	.align		4
        /*0288*/ 	.byte	0x04, 0x1c
        /*028a*/ 	.short	(.L_50 - .L_49)


	//   ....[0]....
.L_49:
        /*028c*/ 	.word	0x00002d60


	//----- nvinfo : EIATTR_REQNTID
	.align		4
.L_50:
        /*0290*/ 	.byte	0x04, 0x10
        /*0292*/ 	.short	(.L_52 - .L_51)
.L_51:
        /*0294*/ 	.word	0x00000100
        /*0298*/ 	.word	0x00000001
        /*029c*/ 	.word	0x00000001


	//----- nvinfo : EIATTR_CRS_STACK_SIZE
	.align		4
.L_52:
        /*02a0*/ 	.byte	0x04, 0x1e
        /*02a2*/ 	.short	(.L_54 - .L_53)
.L_53:
        /*02a4*/ 	.word	0x00000000


	//----- nvinfo : EIATTR_CBANK_PARAM_SIZE
	.align		4
.L_54:
        /*02a8*/ 	.byte	0x03, 0x19
        /*02aa*/ 	.short	0x0050


	//----- nvinfo : EIATTR_PARAM_CBANK
	.align		4
        /*02ac*/ 	.byte	0x04, 0x0a
        /*02ae*/ 	.short	(.L_56 - .L_55)
	.align		4
.L_55:
        /*02b0*/ 	.word	index@(.nv.constant0.gluon_tcgen05)
        /*02b4*/ 	.short	0x0380
        /*02b6*/ 	.short	0x0050


	//----- nvinfo : EIATTR_SW_WAR
	.align		4
.L_56:
        /*02b8*/ 	.byte	0x04, 0x36
        /*02ba*/ 	.short	(.L_58 - .L_57)
.L_57:
        /*02bc*/ 	.word	0x00000008
.L_58:


//--------------------- .nv.compat                --------------------------
	.section	.nv.compat,"",@"SHT_CUDA_COMPAT_INFO"
	.align	4
        /*0000*/ 	.byte	0x02, 0x02, 0x02, 0x00, 0x02, 0x05, 0x05, 0x00, 0x02, 0x03, 0x03, 0x00, 0x02, 0x06, 0x01, 0x00


//--------------------- .nv.callgraph             --------------------------
	.section	.nv.callgraph,"",@"SHT_CUDA_CALLGRAPH"
	.align	4
	.sectionentsize	8
	.align		4
        /*0000*/ 	.word	0x00000000
	.align		4
        /*0004*/ 	.word	0xffffffff
	.align		4
        /*0008*/ 	.word	0x00000000
	.align		4
        /*000c*/ 	.word	0xfffffffe
	.align		4
        /*0010*/ 	.word	0x00000000
	.align		4
        /*0014*/ 	.word	0xfffffffd
	.align		4
        /*0018*/ 	.word	0x00000000
	.align		4
        /*001c*/ 	.word	0xfffffffc


//--------------------- .text.gluon_tcgen05       --------------------------
	.section	.text.gluon_tcgen05,"ax",@progbits
	.align	128
        .global         gluon_tcgen05
        .type           gluon_tcgen05,@function
        .size           gluon_tcgen05,(.L_x_77 - gluon_tcgen05)
        .other          gluon_tcgen05,@"STO_CUDA_ENTRY STV_DEFAULT"
gluon_tcgen05:
.text.gluon_tcgen05:
[----:B------:R-:W1:Y:S01]  /*0000*/  LDC R1, c[0x0][0x37c] ;  /* 0x0000df00ff017b82 */ /* 0x000e620000000800 */
[----:B------:R-:W2:Y:S02]  /*0010*/  S2R R0, SR_TID.X ;  /* 0x0000000000007919 */ /* 0x000ea40000002100 */
[----:B--2---:R-:W-:-:S13]  /*0020*/  ISETP.GE.U32.AND P2, PT, R0, 0x20, PT ;  /* 0x000000200000780c */ /* 0x004fda0003f46070 */
[----:B------:R-:W-:Y:S05]  /*0030*/  @P2 BRA `(.L_x_0) ;  /* 0x0000000000b82947 */ /* 0x000fea0003800000 */
[----:B------:R-:W2:Y:S01]  /*0040*/  S2UR UR6, SR_CgaCtaId ;  /* 0x00000000000679c3 */ /* 0x000ea20000008800 */
[----:B------:R-:W-:Y:S01]  /*0050*/  NOP ;  /* 0x0000000000007918 */ /* 0x000fe20000000000 */
[----:B------:R-:W-:Y:S02]  /*0060*/  UMOV UR4, 0x40 ;  /* 0x0000004000047882 */ /* 0x000fe40000000000 */
[----:B--2---:R-:W-:-:S09]  /*0070*/  ULEA UR4, UR6, UR4, 0x18 ;  /* 0x0000000406047291 */ /* 0x004fd2000f8ec0ff */
[----:B------:R-:W2:Y:S01]  /*0080*/  LDS.U8 R2, [UR4] ;  /* 0x00000004ff027984 */ /* 0x000ea20008000000 */
[----:B------:R-:W-:Y:S02]  /*0090*/  UMOV UR4, 0x400 ;  /* 0x0000040000047882 */ /* 0x000fe40000000000 */
[----:B------:R-:W-:Y:S01]  /*00a0*/  ULEA UR4, UR6, UR4, 0x18 ;  /* 0x0000000406047291 */ /* 0x000fe2000f8ec0ff */
[----:B--2---:R-:W-:-:S13]  /*00b0*/  ISETP.NE.AND P0, PT, R2, RZ, PT ;  /* 0x000000ff0200720c */ /* 0x004fda0003f05270 */
[----:B------:R-:W-:Y:S05]  /*00c0*/  @P0 BRA `(.L_x_1) ;  /* 0x00000000007c0947 */ /* 0x000fea0003800000 */
[----:B------:R-:W-:-:S13]  /*00d0*/  ELECT P0, URZ, PT ;  /* 0x0000000000ff782f */ /* 0x000fda0003800000 */
[----:B------:R-:W-:Y:S05]  /*00e0*/  @!P0 BRA `(.L_x_2) ;  /* 0x0000000000848947 */ /* 0x000fea0003800000 */
[----:B------:R-:W-:Y:S01]  /*00f0*/  UMOV UR5, 0x4 ;  /* 0x0000000400057882 */ /* 0x000fe20000000000 */
[----:B------:R-:W-:Y:S02]  /*0100*/  IMAD.MOV.U32 R5, RZ, RZ, 0x1 ;  /* 0x00000001ff057424 */ /* 0x000fe400078e00ff */
[----:B------:R-:W-:Y:S02]  /*0110*/  IMAD.MOV.U32 R3, RZ, RZ, 0xf ;  /* 0x0000000fff037424 */ /* 0x000fe400078e00ff */
[----:B------:R-:W-:Y:S04]  /*0120*/  DEPBAR.LE SB2, 0x36 ;  /* 0x0000ad800000791a */ /* 0x000fe80000000000 */
[----:B------:R-:W2:Y:S02]  /*0130*/  UTCATOMSWS.FIND_AND_SET.ALIGN UP0, UR5, UR5 ;  /* 0x00000005000575e3 */ /* 0x000ea40008000800 */
[----:B--2---:R-:W-:-:S04]  /*0140*/  PLOP3.LUT P0, PT, PT, PT, UP0, 0x80, 0x8 ;  /* 0x000000000008781c */ /* 0x004fc80003f0f008 */
[----:B------:R-:W-:-:S04]  /*0150*/  SEL R2, RZ, 0xffffffff, !P0 ;  /* 0xffffffffff027807 */ /* 0x000fc80004000000 */
[----:B------:R-:W-:Y:S01]  /*0160*/  ISETP.NE.AND P0, PT, R2, RZ, PT ;  /* 0x000000ff0200720c */ /* 0x000fe20003f05270 */
[----:B------:R-:W-:-:S12]  /*0170*/  IMAD.U32 R2, RZ, RZ, UR5 ;  /* 0x00000005ff027e24 */ /* 0x000fd8000f8e00ff */
[----:B------:R-:W-:Y:S05]  /*0180*/  @P0 BRA `(.L_x_3) ;  /* 0x0000000000240947 */ /* 0x000fea0003800000 */
.L_x_4:
[----:B------:R-:W-:Y:S05]  /*0190*/  NANOSLEEP 0x64 ;  /* 0x000000640000795d */ /* 0x000fea0003800000 */
[----:B------:R-:W-:-:S05]  /*01a0*/  UMOV UR5, 0x4 ;  /* 0x0000000400057882 */ /* 0x000fca0000000000 */
[----:B------:R-:W-:Y:S04]  /*01b0*/  DEPBAR.LE SB2, 0x36 ;  /* 0x0000ad800000791a */ /* 0x000fe80000000000 */
[----:B------:R-:W2:Y:S02]  /*01c0*/  UTCATOMSWS.FIND_AND_SET.ALIGN UP0, UR5, UR5 ;  /* 0x00000005000575e3 */ /* 0x000ea40008000800 */
[----:B--2---:R-:W-:-:S04]  /*01d0*/  PLOP3.LUT P0, PT, PT, PT, UP0, 0x80, 0x8 ;  /* 0x000000000008781c */ /* 0x004fc80003f0f008 */
[----:B------:R-:W-:-:S04]  /*01e0*/  SEL R2, RZ, 0xffffffff, !P0 ;  /* 0xffffffffff027807 */ /* 0x000fc80004000000 */
[----:B------:R-:W-:Y:S01]  /*01f0*/  ISETP.NE.AND P0, PT, R2, RZ, PT ;  /* 0x000000ff0200720c */ /* 0x000fe20003f05270 */
[----:B------:R-:W-:-:S12]  /*0200*/  IMAD.U32 R2, RZ, RZ, UR5 ;  /* 0x00000005ff027e24 */ /* 0x000fd8000f8e00ff */
[----:B------:R-:W-:Y:S05]  /*0210*/  @!P0 BRA `(.L_x_4) ;  /* 0xfffffffc00dc8947 */ /* 0x000fea000383ffff */
.L_x_3:
[C---:B------:R-:W-:Y:S01]  /*0220*/  VIADD R4, R2.reuse, 0x10 ;  /* 0x0000001002047836 */ /* 0x040fe20000000000 */
[----:B------:R-:W-:Y:S01]  /*0230*/  UMOV UR5, 0x50 ;  /* 0x0000005000057882 */ /* 0x000fe20000000000 */
[----:B------:R-:W-:Y:S01]  /*0240*/  SHF.L.U32 R3, R3, R2, RZ ;  /* 0x0000000203037219 */ /* 0x000fe200000006ff */
[----:B------:R-:W-:Y:S01]  /*0250*/  ULEA UR5, UR6, UR5, 0x18 ;  /* 0x0000000506057291 */ /* 0x000fe2000f8ec0ff */
[----:B------:R-:W-:Y:S01]  /*0260*/  IMAD.SHL.U32 R2, R2, 0x20, RZ ;  /* 0x0000002002027824 */ /* 0x000fe200078e00ff */
[----:B------:R-:W-:-:S04]  /*0270*/  SHF.L.U32 R4, R5, R4, RZ ;  /* 0x0000000405047219 */ /* 0x000fc800000006ff */
[----:B------:R-:W-:-:S05]  /*0280*/  LOP3.LUT R3, R4, R3, RZ, 0xfc, !PT ;  /* 0x0000000304037212 */ /* 0x000fca00078efcff */
[----:B------:R2:W-:Y:S04]  /*0290*/  ATOMS.OR RZ, [UR5], R3 ;  /* 0x00000003ffff798c */ /* 0x0005e8000b000005 */
[----:B------:R2:W-:Y:S01]  /*02a0*/  STS [UR4], R2 ;  /* 0x00000002ff007988 */ /* 0x0005e20008000804 */
[----:B------:R-:W-:Y:S05]  /*02b0*/  BRA `(.L_x_2) ;  /* 0x0000000000107947 */ /* 0x000fea0003800000 */
.L_x_1:
[----:B------:R-:W-:Y:S01]  /*02c0*/  IMAD.MOV.U32 R3, RZ, RZ, -0x1 ;  /* 0xffffffffff037424 */ /* 0x000fe200078e00ff */
[----:B------:R-:W-:-:S04]  /*02d0*/  MOV R2, 0x300 ;  /* 0x0000030000027802 */ /* 0x000fc80000000f00 */
[----:B------:R2:W-:Y:S03]  /*02e0*/  STS [UR4], R3 ;  /* 0x00000003ff007988 */ /* 0x0005e60008000804 */
[----:B-12---:R-:W-:Y:S05]  /*02f0*/  CALL.REL.NOINC `($__internal_1_$__cuda_sm10x_tcgen05_guardrail_trap_phase_invalid_during_alloc) ;  /* 0x0000002800d87944 */ /* 0x006fea0003c00000 */
.L_x_2:
[----:B------:R-:W-:Y:S05]  /*0300*/  WARPSYNC.ALL ;  /* 0x0000000000007948 */ /* 0x000fea0003800000 */
[----:B------:R-:W-:Y:S01]  /*0310*/  NOP ;  /* 0x0000000000007918 */ /* 0x000fe20000000000 */
.L_x_0:
[----:B------:R-:W3:Y:S08]  /*0320*/  S2UR UR4, SR_CgaCtaId ;  /* 0x00000000000479c3 */ /* 0x000ef00000008800 */
[----:B------:R-:W-:Y:S01]  /*0330*/  BAR.SYNC.DEFER_BLOCKING 0x0 ;  /* 0x0000000000007b1d */ /* 0x000fe20000010000 */
[----:B------:R-:W-:-:S05]  /*0340*/  LOP3.LUT R36, R0, 0xff, RZ, 0xc0, !PT ;  /* 0x000000ff00247812 */ /* 0x000fca00078ec0ff */
[----:B------:R-:W-:Y:S02]  /*0350*/  UMOV UR11, 0x400 ;  /* 0x00000400000b7882 */ /* 0x000fe40000000000 */
[----:B--2---:R-:W2:Y:S08]  /*0360*/  LDC R3, c[0x0][0x398] ;  /* 0x0000e600ff037b82 */ /* 0x004eb00000000800 */
[----:B------:R-:W4:Y:S01]  /*0370*/  LDC R6, c[0x0][0x3a0] ;  /* 0x0000e800ff067b82 */ /* 0x000f220000000800 */
[----:B---3--:R-:W-:-:S07]  /*0380*/  ULEA UR11, UR4, UR11, 0x18 ;  /* 0x0000000b040b7291 */ /* 0x008fce000f8ec0ff */
[----:B------:R-:W3:Y:S02]  /*0390*/  S2UR UR7, SR_CTAID.Y ;  /* 0x00000000000779c3 */ /* 0x000ee40000002600 */
[----:B------:R-:W5:Y:S06]  /*03a0*/  LDS R4, [UR11] ;  /* 0x0000000bff047984 */ /* 0x000f6c0008000800 */
[----:B------:R-:W-:Y:S06]  /*03b0*/  BAR.SYNC.DEFER_BLOCKING 0x0 ;  /* 0x0000000000007b1d */ /* 0x000fec0000010000 */
[----:B------:R-:W-:Y:S05]  /*03c0*/  @P2 BRA `(.L_x_5) ;  /* 0x0000000000182947 */ /* 0x000fea0003800000 */
[----:B------:R-:W-:Y:S01]  /*03d0*/  ELECT P0, URZ, PT ;  /* 0x0000000000ff782f */ /* 0x000fe20003800000 */
[----:B------:R-:W-:Y:S01]  /*03e0*/  IMAD.MOV.U32 R2, RZ, RZ, 0x1 ;  /* 0x00000001ff027424 */ /* 0x000fe200078e00ff */
[----:B------:R-:W-:Y:S01]  /*03f0*/  UMOV UR5, 0x40 ;  /* 0x0000004000057882 */ /* 0x000fe20000000000 */
[----:B------:R-:W-:Y:S01]  /*0400*/  UVIRTCOUNT.DEALLOC.SMPOOL 0x80 ;  /* 0x000000800000784c */ /* 0x000fe20000000000 */
[----:B------:R-:W-:-:S09]  /*0410*/  ULEA UR5, UR4, UR5, 0x18 ;  /* 0x0000000504057291 */ /* 0x000fd2000f8ec0ff */
[----:B------:R5:W-:Y:S03]  /*0420*/  @P0 STS.U8 [UR5], R2 ;  /* 0x00000002ff000988 */ /* 0x000be60008000005 */
.L_x_5:
[----:B------:R-:W5:Y:S01]  /*0430*/  S2UR UR4, SR_CTAID.Z ;  /* 0x00000000000479c3 */ /* 0x000f620000002700 */
[----:B------:R-:W4:Y:S01]  /*0440*/  LDCU UR5, c[0x0][0x370] ;  /* 0x00006e00ff0577ac */ /* 0x000f220008000800 */
[C---:B------:R-:W-:Y:S01]  /*0450*/  ISETP.GE.U32.AND P0, PT, R36.reuse, 0x20, PT ;  /* 0x000000202400780c */ /* 0x040fe20003f06070 */
[----:B--2--5:R-:W-:Y:S01]  /*0460*/  VIADD R2, R3, 0xffffffff ;  /* 0xffffffff03027836 */ /* 0x024fe20000000000 */
[C---:B------:R-:W-:Y:S01]  /*0470*/  ISETP.NE.U32.AND P3, PT, R36.reuse, RZ, PT ;  /* 0x000000ff2400720c */ /* 0x040fe20003f65070 */
[----:B------:R-:W2:Y:S01]  /*0480*/  LDCU UR6, c[0x0][0x374] ;  /* 0x00006e80ff0677ac */ /* 0x000ea20008000800 */
[----:B------:R-:W-:Y:S01]  /*0490*/  LEA R12, R36, UR11, 0x2 ;  /* 0x0000000b240c7c11 */ /* 0x000fe2000f8e10ff */
[----:B----4-:R-:W-:Y:S01]  /*04a0*/  VIADD R9, R6, 0xffffffff ;  /* 0xffffffff06097836 */ /* 0x010fe20000000000 */
[----:B------:R-:W4:Y:S01]  /*04b0*/  S2UR UR15, SR_CTAID.X ;  /* 0x00000000000f79c3 */ /* 0x000f220000002500 */
[----:B------:R-:W5:Y:S01]  /*04c0*/  LDCU.64 UR12, c[0x0][0x3c0] ;  /* 0x00007800ff0c77ac */ /* 0x000f620008000a00 */
[----:B------:R-:W-:Y:S01]  /*04d0*/  R2UR UR10, R4 ;  /* 0x00000000040a72ca */ /* 0x000fe200000e0000 */
[----:B------:R-:W-:Y:S04]  /*04e0*/  BSSY.RECONVERGENT B0, `(.L_x_6) ;  /* 0x0000011000007945 */ /* 0x000fe80003800200 */
[----:B------:R3:W-:Y:S01]  /*04f0*/  @!P0 STS [R12], RZ ;  /* 0x000000ff0c008388 */ /* 0x0007e20000000800 */
[----:B------:R-:W-:-:S03]  /*0500*/  NOP ;  /* 0x0000000000007918 */ /* 0x000fc60000000000 */
[----:B------:R3:W-:Y:S02]  /*0510*/  @!P3 STS [UR11+0x24], R2 ;  /* 0x00002402ff00b988 */ /* 0x0007e4000800080b */
[----:B--23--:R-:W-:Y:S02]  /*0520*/  UIMAD UR4, UR4, UR6, UR7 ;  /* 0x00000006040472a4 */ /* 0x00cfe4000f8e0207 */
[----:B------:R2:W-:Y:S02]  /*0530*/  @!P3 STS [UR11+0x20], R9 ;  /* 0x00002009ff00b988 */ /* 0x0005e4000800080b */
[----:B----4-:R-:W-:-:S04]  /*0540*/  UIMAD UR4, UR4, UR5, UR15 ;  /* 0x00000005040472a4 */ /* 0x010fc8000f8e020f */
[----:B------:R-:W-:-:S04]  /*0550*/  UIMAD UR4, UR4, 0x180, URZ ;  /* 0x00000180040478a4 */ /* 0x000fc8000f8e02ff */
[----:B-----5:R-:W-:-:S04]  /*0560*/  UIADD3 UR8, UP0, UPT, UR4, UR12, URZ ;  /* 0x0000000c04087290 */ /* 0x020fc8000ff1e0ff */
[----:B------:R-:W-:Y:S01]  /*0570*/  ULEA.HI.X.SX32 UR9, UR4, UR13, 0x1, UP0 ;  /* 0x0000000d04097291 */ /* 0x000fe200080f0eff */
[----:B--2---:R-:W-:Y:S11]  /*0580*/  @P3 BRA `(.L_x_7) ;  /* 0x0000000000183947 */ /* 0x004ff60003800000 */
[----:B------:R-:W2:Y:S01]  /*0590*/  LDS R3, [UR11+0x8] ;  /* 0x0000080bff037984 */ /* 0x000ea20008000800 */
[----:B------:R-:W3:Y:S01]  /*05a0*/  LDC.64 R10, c[0x0][0x380] ;  /* 0x0000e000ff0a7b82 */ /* 0x000ee20000000a00 */
[----:B------:R-:W-:Y:S02]  /*05b0*/  IMAD.MOV.U32 R4, RZ, RZ, 0x70 ;  /* 0x00000070ff047424 */ /* 0x000fe400078e00ff */
[----:B---3--:R3:W-:Y:S03]  /*05c0*/  STS.64 [UR11], R10 ;  /* 0x0000000aff007988 */ /* 0x0087e60008000a0b */
[----:B--2---:R-:W-:-:S05]  /*05d0*/  LOP3.LUT R3, R3, 0x10, R4, 0xd8, !PT ;  /* 0x0000001003037812 */ /* 0x004fca00078ed804 */
[----:B------:R3:W-:Y:S02]  /*05e0*/  STS [UR11+0x8], R3 ;  /* 0x00000803ff007988 */ /* 0x0007e4000800080b */
.L_x_7:
[----:B------:R-:W-:Y:S05]  /*05f0*/  BSYNC.RECONVERGENT B0 ;  /* 0x0000000000007941 */ /* 0x000fea0003800200 */
.L_x_6:
[----:B------:R-:W-:Y:S04]  /*0600*/  BSSY.RECONVERGENT B0, `(.L_x_8) ;  /* 0x000000a000007945 */ /* 0x000fe80003800200 */
[----:B------:R-:W-:Y:S05]  /*0610*/  @P3 BRA `(.L_x_9) ;  /* 0x0000000000203947 */ /* 0x000fea0003800000 */
[----:B---3--:R-:W2:Y:S01]  /*0620*/  LDS R3, [UR11+0x34] ;  /* 0x0000340bff037984 */ /* 0x008ea20008000800 */
[----:B------:R-:W-:Y:S02]  /*0630*/  IMAD.MOV.U32 R4, RZ, RZ, 0x3f000000 ;  /* 0x3f000000ff047424 */ /* 0x000fe400078e00ff */
[----:B------:R-:W-:Y:S01]  /*0640*/  @!P3 IMAD.MOV.U32 R5, RZ, RZ, 0x3f ;  /* 0x0000003fff05b424 */ /* 0x000fe200078e00ff */
[----:B------:R-:W3:Y:S02]  /*0650*/  @!P3 LDS R8, [UR11+0x38] ;  /* 0x0000380bff08b984 */ /* 0x000ee40008000800 */
[----:B--2---:R-:W-:Y:S02]  /*0660*/  LOP3.LUT R3, R3, 0xff000000, R4, 0xb8, !PT ;  /* 0xff00000003037812 */ /* 0x004fe400078eb804 */
[----:B---3--:R-:W-:-:S03]  /*0670*/  @!P3 LOP3.LUT R4, R8, 0xff, R5, 0xb8, !PT ;  /* 0x000000ff0804b812 */ /* 0x008fc600078eb805 */
[----:B------:R2:W-:Y:S04]  /*0680*/  STS [UR11+0x34], R3 ;  /* 0x00003403ff007988 */ /* 0x0005e8000800080b */
[----:B------:R2:W-:Y:S02]  /*0690*/  @!P3 STS [UR11+0x38], R4 ;  /* 0x00003804ff00b988 */ /* 0x0005e4000800080b */
.L_x_9:
[----:B------:R-:W-:Y:S05]  /*06a0*/  BSYNC.RECONVERGENT B0 ;  /* 0x0000000000007941 */ /* 0x000fea0003800200 */
.L_x_8:
[----:B------:R-:W-:Y:S04]  /*06b0*/  BSSY.RECONVERGENT B0, `(.L_x_10) ;  /* 0x000000e000007945 */ /* 0x000fe80003800200 */
[----:B------:R-:W-:Y:S05]  /*06c0*/  @P3 BRA `(.L_x_11) ;  /* 0x0000000000303947 */ /* 0x000fea0003800000 */
[----:B--2---:R-:W2:Y:S01]  /*06d0*/  LDS R4, [UR11+0x34] ;  /* 0x0000340bff047984 */ /* 0x004ea20008000800 */
[----:B---3--:R-:W3:Y:S03]  /*06e0*/  LDC.64 R10, c[0x0][0x3a8] ;  /* 0x0000ea00ff0a7b82 */ /* 0x008ee60000000a00 */
[----:B------:R-:W4:Y:S01]  /*06f0*/  LDS R3, [UR11+0x1c] ;  /* 0x00001c0bff037984 */ /* 0x000f220008000800 */
[C---:B---3--:R-:W-:Y:S01]  /*0700*/  SHF.L.U64.HI R8, R10.reuse, 0x1, R11 ;  /* 0x000000010a087819 */ /* 0x048fe2000001020b */
[----:B------:R-:W-:-:S03]  /*0710*/  IMAD.SHL.U32 R5, R10, 0x2, RZ ;  /* 0x000000020a057824 */ /* 0x000fc600078e00ff */
[--C-:B------:R-:W-:Y:S02]  /*0720*/  SHF.R.U32.HI R10, RZ, 0x4, R8.reuse ;  /* 0x00000004ff0a7819 */ /* 0x100fe40000011608 */
[----:B------:R-:W-:-:S05]  /*0730*/  SHF.R.U64 R5, R5, 0x4, R8 ;  /* 0x0000000405057819 */ /* 0x000fca0000001208 */
[----:B------:R5:W-:Y:S01]  /*0740*/  STS [UR11+0xc], R5 ;  /* 0x00000c05ff007988 */ /* 0x000be2000800080b */
[----:B--2---:R-:W-:Y:S02]  /*0750*/  LOP3.LUT R4, R4, 0x7, RZ, 0xb8, !PT ;  /* 0x0000000704047812 */ /* 0x004fe400078eb8ff */
[----:B----4-:R-:W-:-:S03]  /*0760*/  LOP3.LUT R3, R3, 0xf, R10, 0xb8, !PT ;  /* 0x0000000f03037812 */ /* 0x010fc600078eb80a */
[----:B------:R5:W-:Y:S04]  /*0770*/  STS [UR11+0x34], R4 ;  /* 0x00003404ff007988 */ /* 0x000be8000800080b */
[----:B------:R5:W-:Y:S02]  /*0780*/  STS [UR11+0x1c], R3 ;  /* 0x00001c03ff007988 */ /* 0x000be4000800080b */
.L_x_11:
[----:B------:R-:W-:Y:S05]  /*0790*/  BSYNC.RECONVERGENT B0 ;  /* 0x0000000000007941 */ /* 0x000fea0003800200 */
.L_x_10:
[----:B------:R-:W-:Y:S04]  /*07a0*/  BSSY.RECONVERGENT B1, `(.L_x_12) ;  /* 0x000001a000017945 */ /* 0x000fe80003800200 */
[----:B------:R-:W-:Y:S04]  /*07b0*/  BSSY.RELIABLE B0, `(.L_x_13) ;  /* 0x0000015000007945 */ /* 0x000fe80003800100 */
[----:B------:R-:W-:Y:S05]  /*07c0*/  @P3 BRA `(.L_x_14) ;  /* 0x0000000000203947 */ /* 0x000fea0003800000 */
[----:B--23-5:R-:W2:Y:S02]  /*07d0*/  LDS R3, [UR11+0x34] ;  /* 0x0000340bff037984 */ /* 0x02cea40008000800 */
[----:B--2---:R-:W-:-:S05]  /*07e0*/  LOP3.LUT R3, R3, 0x38, RZ, 0xb8, !PT ;  /* 0x0000003803037812 */ /* 0x004fca00078eb8ff */
[----:B------:R2:W-:Y:S01]  /*07f0*/  STS [UR11+0x34], R3 ;  /* 0x00003403ff007988 */ /* 0x0005e2000800080b */
[----:B------:R-:W-:Y:S05]  /*0800*/  @P3 BRA `(.L_x_15) ;  /* 0x0000000000203947 */ /* 0x000fea0003800000 */
[----:B--2---:R-:W2:Y:S01]  /*0810*/  LDS R3, [UR11+0x8] ;  /* 0x0000080bff037984 */ /* 0x004ea20008000800 */
[----:B------:R-:W-:-:S05]  /*0820*/  IMAD.MOV.U32 R4, RZ, RZ, 0x780 ;  /* 0x00000780ff047424 */ /* 0x000fca00078e00ff */
[----:B--2---:R-:W-:-:S05]  /*0830*/  LOP3.LUT R3, R3, 0x500, R4, 0xd8, !PT ;  /* 0x0000050003037812 */ /* 0x004fca00078ed804 */
[----:B------:R4:W-:Y:S02]  /*0840*/  STS [UR11+0x8], R3 ;  /* 0x00000803ff007988 */ /* 0x0009e4000800080b */
.L_x_14:
[----:B------:R-:W-:Y:S05]  /*0850*/  @P3 BRA `(.L_x_16) ;  /* 0x0000000000283947 */ /* 0x000fea0003800000 */
[----:B--2345:R-:W2:Y:S02]  /*0860*/  LDS R3, [UR11+0x8] ;  /* 0x0000080bff037984 */ /* 0x03cea40008000800 */
[----:B--2---:R-:W-:-:S05]  /*0870*/  LOP3.LUT R3, R3, 0x1800, RZ, 0xb8, !PT ;  /* 0x0000180003037812 */ /* 0x004fca00078eb8ff */
[----:B------:R3:W-:Y:S02]  /*0880*/  STS [UR11+0x8], R3 ;  /* 0x00000803ff007988 */ /* 0x0007e4000800080b */
.L_x_15:
[----:B------:R-:W-:Y:S05]  /*0890*/  @P3 BREAK.RELIABLE B0 ;  /* 0x0000000000003942 */ /* 0x000fea0003800100 */
[----:B------:R-:W-:Y:S05]  /*08a0*/  @P3 BRA `(.L_x_17) ;  /* 0x0000000000243947 */ /* 0x000fea0003800000 */
[----:B------:R-:W4:Y:S01]  /*08b0*/  LDS R4, [UR11+0x8] ;  /* 0x0000080bff047984 */ /* 0x000f220008000800 */
[----:B--23--:R-:W-:-:S05]  /*08c0*/  IMAD.MOV.U32 R3, RZ, RZ, 0x6000 ;  /* 0x00006000ff037424 */ /* 0x00cfca00078e00ff */
[----:B----4-:R-:W-:-:S04]  /*08d0*/  LOP3.LUT R3, R4, 0x6000, R3, 0xd8, !PT ;  /* 0x0000600004037812 */ /* 0x010fc800078ed803 */
[----:B------:R-:W-:-:S05]  /*08e0*/  LOP3.LUT R3, R3, 0x400000, RZ, 0xb8, !PT ;  /* 0x0040000003037812 */ /* 0x000fca00078eb8ff */
[----:B------:R2:W-:Y:S02]  /*08f0*/  STS [UR11+0x8], R3 ;  /* 0x00000803ff007988 */ /* 0x0005e4000800080b */
.L_x_16:
[----:B------:R-:W-:Y:S05]  /*0900*/  BSYNC.RELIABLE B0 ;  /* 0x0000000000007941 */ /* 0x000fea0003800100 */
.L_x_13:
[----:B--2345:R-:W2:Y:S02]  /*0910*/  @!P3 LDS R3, [UR11+0x8] ;  /* 0x0000080bff03b984 */ /* 0x03cea40008000800 */
[----:B--2---:R-:W-:-:S05]  /*0920*/  @!P3 LOP3.LUT R3, R3, 0x8000, RZ, 0xb8, !PT ;  /* 0x000080000303b812 */ /* 0x004fca00078eb8ff */
[----:B------:R4:W-:Y:S02]  /*0930*/  @!P3 STS [UR11+0x8], R3 ;  /* 0x00000803ff00b988 */ /* 0x0009e4000800080b */
.L_x_17:
[----:B------:R-:W-:Y:S05]  /*0940*/  BSYNC.RECONVERGENT B1 ;  /* 0x0000000000017941 */ /* 0x000fea0003800200 */
.L_x_12:
[----:B------:R-:W-:Y:S05]  /*0950*/  WARPSYNC.ALL ;  /* 0x0000000000007948 */ /* 0x000fea0003800000 */
[----:B------:R-:W-:Y:S01]  /*0960*/  NOP ;  /* 0x0000000000007918 */ /* 0x000fe20000000000 */
[----:B------:R-:W-:Y:S05]  /*0970*/  @P0 BRA `(.L_x_18) ;  /* 0x0000000000300947 */ /* 0x000fea0003800000 */
[----:B--234-:R-:W2:Y:S01]  /*0980*/  S2R R3, SR_LANEID ;  /* 0x0000000000037919 */ /* 0x01cea20000000000 */
[----:B------:R-:W-:Y:S05]  /*0990*/  WARPSYNC.ALL ;  /* 0x0000000000007948 */ /* 0x000fea0003800000 */
[----:B------:R-:W-:Y:S01]  /*09a0*/  NOP ;  /* 0x0000000000007918 */ /* 0x000fe20000000000 */
[----:B--2---:R-:W-:-:S05]  /*09b0*/  IMAD.SHL.U32 R3, R3, 0x4, RZ ;  /* 0x0000000403037824 */ /* 0x004fca00078e00ff */
[----:B------:R-:W2:Y:S01]  /*09c0*/  LDS R7, [R3+UR11] ;  /* 0x0000000b03077984 */ /* 0x000ea20008000800 */
[----:B------:R-:W-:-:S05]  /*09d0*/  IADD3 R4, P1, PT, R3, UR8, RZ ;  /* 0x0000000803047c10 */ /* 0x000fca000ff3e0ff */
[----:B------:R-:W-:-:S05]  /*09e0*/  IMAD.X R5, RZ, RZ, UR9, P1 ;  /* 0x00000009ff057e24 */ /* 0x000fca00088e06ff */
[----:B--2---:R5:W2:Y:S01]  /*09f0*/  ATOMG.E.EXCH.STRONG.GPU PT, RZ, [R4], R7 ;  /* 0x0000000704ff73a8 */ /* 0x004aa200041ee100 */
[----:B------:R-:W-:-:S04]  /*0a00*/  DEPBAR {5,4,3,2,1,0} ;  /* 0x0000003f0000791a */ /* 0x000fc80000000000 */
[----:B------:R-:W3:Y:S02]  /*0a10*/  CCTL.E.C.LDCU.IV.DEEP [UR8] ;  /* 0x0000000008007540 */ /* 0x000ee40009c08000 */
[----:B---3--:R5:W-:Y:S01]  /*0a20*/  UTMACCTL.IV [UR8] ;  /* 0x00000000080079b9 */ /* 0x008be20008000000 */
[----:B------:R-:W-:Y:S01]  /*0a30*/  NOP ;  /* 0x0000000000007918 */ /* 0x000fe20000000000 */
.L_x_18:
[----:B------:R-:W-:Y:S05]  /*0a40*/  @P0 BRA `(.L_x_19) ;  /* 0x00000000000c0947 */ /* 0x000fea0003800000 */
[----:B------:R0:W-:Y:S01]  /*0a50*/  UTMACMDFLUSH ;  /* 0x00000000000079b7 */ /* 0x0001e20000000000 */
[----:B------:R-:W-:Y:S05]  /*0a60*/  @P0 BRA `(.L_x_19) ;  /* 0x0000000000040947 */ /* 0x000fea0003800000 */
[----:B------:R-:W-:-:S04]  /*0a70*/  DEPBAR.LE SB0, 0x0 ;  /* 0x000080000000791a */ /* 0x000fc80000000000 */
.L_x_19:
[----:B------:R-:W-:Y:S05]  /*0a80*/  WARPSYNC.ALL ;  /* 0x0000000000007948 */ /* 0x000fea0003800000 */
[----:B------:R-:W-:Y:S01]  /*0a90*/  NOP ;  /* 0x0000000000007918 */ /* 0x000fe20000000000 */
[----:B--2---:R-:W-:Y:S06]  /*0aa0*/  BAR.SYNC.DEFER_BLOCKING 0x0 ;  /* 0x0000000000007b1d */ /* 0x004fec0000010000 */
[----:B------:R-:W-:Y:S02]  /*0ab0*/  BSSY.RECONVERGENT B1, `(.L_x_20) ;  /* 0x000000b000017945 */ /* 0x000fe40003800200 */
[----:B------:R-:W-:Y:S06]  /*0ac0*/  BAR.SYNC.DEFER_BLOCKING 0x0 ;  /* 0x0000000000007b1d */ /* 0x000fec0000010000 */
[----:B------:R2:W-:Y:S01]  /*0ad0*/  @!P0 STS [R12], RZ ;  /* 0x000000ff0c008388 */ /* 0x0005e20000000800 */
[----:B------:R-:W-:Y:S01]  /*0ae0*/  NOP ;  /* 0x0000000000007918 */ /* 0x000fe20000000000 */
[----:B------:R-:W-:Y:S05]  /*0af0*/  @P3 BRA `(.L_x_21) ;  /* 0x0000000000183947 */ /* 0x000fea0003800000 */
[----:B---34-:R-:W3:Y:S01]  /*0b00*/  LDS R3, [UR11+0x8] ;  /* 0x0000080bff037984 */ /* 0x018ee20008000800 */
[----:B------:R-:W4:Y:S01]  /*0b10*/  LDC.64 R10, c[0x0][0x388] ;  /* 0x0000e200ff0a7b82 */ /* 0x000f220000000a00 */
[----:B-----5:R-:W-:Y:S02]  /*0b20*/  IMAD.MOV.U32 R4, RZ, RZ, 0x70 ;  /* 0x00000070ff047424 */ /* 0x020fe400078e00ff */
[----:B----4-:R4:W-:Y:S03]  /*0b30*/  STS.64 [UR11], R10 ;  /* 0x0000000aff007988 */ /* 0x0109e60008000a0b */
[----:B---3--:R-:W-:-:S05]  /*0b40*/  LOP3.LUT R3, R3, 0x10, R4, 0xd8, !PT ;  /* 0x0000001003037812 */ /* 0x008fca00078ed804 */
[----:B------:R4:W-:Y:S02]  /*0b50*/  STS [UR11+0x8], R3 ;  /* 0x00000803ff007988 */ /* 0x0009e4000800080b */
.L_x_21:
[----:B-----5:R-:W-:Y:S05]  /*0b60*/  BSYNC.RECONVERGENT B1 ;  /* 0x0000000000017941 */ /* 0x020fea0003800200 */
.L_x_20:
[----:B------:R-:W-:Y:S04]  /*0b70*/  BSSY.RECONVERGENT B2, `(.L_x_22) ;  /* 0x000000f000027945 */ /* 0x000fe80003800200 */
[----:B------:R-:W-:Y:S04]  /*0b80*/  BSSY.RELIABLE B1, `(.L_x_23) ;  /* 0x000000c000017945 */ /* 0x000fe80003800100 */
[----:B------:R-:W-:Y:S05]  /*0b90*/  @P3 BRA `(.L_x_24) ;  /* 0x0000000000283947 */ /* 0x000fea0003800000 */
[----:B---34-:R-:W3:Y:S01]  /*0ba0*/  LDS R3, [UR11+0x34] ;  /* 0x0000340bff037984 */ /* 0x018ee20008000800 */
[----:B------:R-:W-:Y:S01]  /*0bb0*/  IMAD.MOV.U32 R4, RZ, RZ, 0x3f000000 ;  /* 0x3f000000ff047424 */ /* 0x000fe200078e00ff */
[----:B------:R-:W-:Y:S05]  /*0bc0*/  @P3 BREAK.RELIABLE B1 ;  /* 0x0000000000013942 */ /* 0x000fea0003800100 */
[----:B---3--:R-:W-:-:S05]  /*0bd0*/  LOP3.LUT R3, R3, 0xff000000, R4, 0xb8, !PT ;  /* 0xff00000003037812 */ /* 0x008fca00078eb804 */
[----:B------:R3:W-:Y:S01]  /*0be0*/  STS [UR11+0x34], R3 ;  /* 0x00003403ff007988 */ /* 0x0007e2000800080b */
[----:B------:R-:W-:Y:S05]  /*0bf0*/  @P3 BRA `(.L_x_25) ;  /* 0x0000000000183947 */ /* 0x000fea0003800000 */
[----:B------:R-:W4:Y:S01]  /*0c00*/  LDS R4, [UR11+0x38] ;  /* 0x0000380bff047984 */ /* 0x000f220008000800 */
[----:B---3--:R-:W-:-:S05]  /*0c10*/  IMAD.MOV.U32 R3, RZ, RZ, 0x7f ;  /* 0x0000007fff037424 */ /* 0x008fca00078e00ff */
[----:B----4-:R-:W-:-:S05]  /*0c20*/  LOP3.LUT R3, R4, 0xff, R3, 0xb8, !PT ;  /* 0x000000ff04037812 */ /* 0x010fca00078eb803 */
[----:B------:R5:W-:Y:S02]  /*0c30*/  STS [UR11+0x38], R3 ;  /* 0x00003803ff007988 */ /* 0x000be4000800080b */
.L_x_24:
[----:B------:R-:W-:Y:S05]  /*0c40*/  BSYNC.RELIABLE B1 ;  /* 0x0000000000017941 */ /* 0x000fea0003800100 */
.L_x_23:
[----:B------:R2:W-:Y:S02]  /*0c50*/  @!P3 STS [UR11+0x20], R9 ;  /* 0x00002009ff00b988 */ /* 0x0005e4000800080b */
.L_x_25:
[----:B------:R-:W-:Y:S05]  /*0c60*/  BSYNC.RECONVERGENT B2 ;  /* 0x0000000000027941 */ /* 0x000fea0003800200 */
.L_x_22:
[----:B------:R-:W-:Y:S05]  /*0c70*/  WARPSYNC.ALL ;  /* 0x0000000000007948 */ /* 0x000fea0003800000 */
[----:B------:R-:W-:Y:S01]  /*0c80*/  NOP ;  /* 0x0000000000007918 */ /* 0x000fe20000000000 */
[----:B---345:R-:W3:Y:S01]  /*0c90*/  LDC R3, c[0x0][0x39c] ;  /* 0x0000e700ff037b82 */ /* 0x038ee20000000800 */
[----:B------:R-:W-:Y:S01]  /*0ca0*/  BSSY.RECONVERGENT B2, `(.L_x_26) ;  /* 0x0000010000027945 */ /* 0x000fe20003800200 */
[----:B---3--:R-:W-:-:S05]  /*0cb0*/  VIADD R3, R3, 0xffffffff ;  /* 0xffffffff03037836 */ /* 0x008fca0000000000 */
[----:B------:R3:W-:Y:S01]  /*0cc0*/  @!P3 STS [UR11+0x24], R3 ;  /* 0x00002403ff00b988 */ /* 0x0007e2000800080b */
[----:B------:R-:W-:Y:S05]  /*0cd0*/  @P3 BRA `(.L_x_27) ;  /* 0x0000000000303947 */ /* 0x000fea0003800000 */
[----:B------:R-:W4:Y:S01]  /*0ce0*/  LDS R5, [UR11+0x34] ;  /* 0x0000340bff057984 */ /* 0x000f220008000800 */
[----:B------:R-:W5:Y:S03]  /*0cf0*/  LDC.64 R10, c[0x0][0x3b0] ;  /* 0x0000ec00ff0a7b82 */ /* 0x000f660000000a00 */
[----:B------:R-:W2:Y:S01]  /*0d00*/  LDS R4, [UR11+0x1c] ;  /* 0x00001c0bff047984 */ /* 0x000ea20008000800 */
[C---:B-----5:R-:W-:Y:S01]  /*0d10*/  SHF.L.U64.HI R8, R10.reuse, 0x1, R11 ;  /* 0x000000010a087819 */ /* 0x060fe2000001020b */
[----:B------:R-:W-:-:S03]  /*0d20*/  IMAD.SHL.U32 R7, R10, 0x2, RZ ;  /* 0x000000020a077824 */ /* 0x000fc600078e00ff */
[--C-:B--2---:R-:W-:Y:S02]  /*0d30*/  SHF.R.U32.HI R9, RZ, 0x4, R8.reuse ;  /* 0x00000004ff097819 */ /* 0x104fe40000011608 */
[----:B------:R-:W-:-:S05]  /*0d40*/  SHF.R.U64 R7, R7, 0x4, R8 ;  /* 0x0000000407077819 */ /* 0x000fca0000001208 */
[----:B------:R5:W-:Y:S01]  /*0d50*/  STS [UR11+0xc], R7 ;  /* 0x00000c07ff007988 */ /* 0x000be2000800080b */
[----:B----4-:R-:W-:Y:S02]  /*0d60*/  LOP3.LUT R5, R5, 0x7, RZ, 0xb8, !PT ;  /* 0x0000000705057812 */ /* 0x010fe400078eb8ff */
[----:B------:R-:W-:-:S03]  /*0d70*/  LOP3.LUT R4, R4, 0xf, R9, 0xb8, !PT ;  /* 0x0000000f04047812 */ /* 0x000fc600078eb809 */
[----:B------:R5:W-:Y:S04]  /*0d80*/  STS [UR11+0x34], R5 ;  /* 0x00003405ff007988 */ /* 0x000be8000800080b */
[----:B------:R5:W-:Y:S02]  /*0d90*/  STS [UR11+0x1c], R4 ;  /* 0x00001c04ff007988 */ /* 0x000be4000800080b */
.L_x_27:
[----:B------:R-:W-:Y:S05]  /*0da0*/  BSYNC.RECONVERGENT B2 ;  /* 0x0000000000027941 */ /* 0x000fea0003800200 */
.L_x_26:
[----:B------:R-:W-:Y:S04]  /*0db0*/  BSSY.RECONVERGENT B3, `(.L_x_28) ;  /* 0x000001a000037945 */ /* 0x000fe80003800200 */
[----:B------:R-:W-:Y:S04]  /*0dc0*/  BSSY.RELIABLE B2, `(.L_x_29) ;  /* 0x0000015000027945 */ /* 0x000fe80003800100 */
[----:B------:R-:W-:Y:S05]  /*0dd0*/  @P3 BRA `(.L_x_30) ;  /* 0x0000000000203947 */ /* 0x000fea0003800000 */
[----:B-----5:R-:W4:Y:S02]  /*0de0*/  LDS R4, [UR11+0x34] ;  /* 0x0000340bff047984 */ /* 0x020f240008000800 */
[----:B----4-:R-:W-:-:S05]  /*0df0*/  LOP3.LUT R4, R4, 0x38, RZ, 0xb8, !PT ;  /* 0x0000003804047812 */ /* 0x010fca00078eb8ff */
[----:B------:R4:W-:Y:S01]  /*0e00*/  STS [UR11+0x34], R4 ;  /* 0x00003404ff007988 */ /* 0x0009e2000800080b */
[----:B------:R-:W-:Y:S05]  /*0e10*/  @P3 BRA `(.L_x_31) ;  /* 0x0000000000203947 */ /* 0x000fea0003800000 */
[----:B----4-:R-:W4:Y:S01]  /*0e20*/  LDS R4, [UR11+0x8] ;  /* 0x0000080bff047984 */ /* 0x010f220008000800 */
[----:B------:R-:W-:-:S05]  /*0e30*/  IMAD.MOV.U32 R5, RZ, RZ, 0x780 ;  /* 0x00000780ff057424 */ /* 0x000fca00078e00ff */
[----:B----4-:R-:W-:-:S05]  /*0e40*/  LOP3.LUT R4, R4, 0x500, R5, 0xd8, !PT ;  /* 0x0000050004047812 */ /* 0x010fca00078ed805 */
[----:B------:R4:W-:Y:S02]  /*0e50*/  STS [UR11+0x8], R4 ;  /* 0x00000804ff007988 */ /* 0x0009e4000800080b */
.L_x_30:
[----:B------:R-:W-:Y:S05]  /*0e60*/  @P3 BRA `(.L_x_32) ;  /* 0x0000000000283947 */ /* 0x000fea0003800000 */
[----:B----45:R-:W4:Y:S02]  /*0e70*/  LDS R4, [UR11+0x8] ;  /* 0x0000080bff047984 */ /* 0x030f240008000800 */
[----:B----4-:R-:W-:-:S05]  /*0e80*/  LOP3.LUT R4, R4, 0x1800, RZ, 0xb8, !PT ;  /* 0x0000180004047812 */ /* 0x010fca00078eb8ff */
[----:B------:R5:W-:Y:S02]  /*0e90*/  STS [UR11+0x8], R4 ;  /* 0x00000804ff007988 */ /* 0x000be4000800080b */
.L_x_31:
[----:B------:R-:W-:Y:S05]  /*0ea0*/  @P3 BREAK.RELIABLE B2 ;  /* 0x0000000000023942 */ /* 0x000fea0003800100 */
[----:B------:R-:W-:Y:S05]  /*0eb0*/  @P3 BRA `(.L_x_33) ;  /* 0x0000000000243947 */ /* 0x000fea0003800000 */
[----:B----45:R-:W4:Y:S01]  /*0ec0*/  LDS R4, [UR11+0x8] ;  /* 0x0000080bff047984 */ /* 0x030f220008000800 */
[----:B------:R-:W-:-:S05]  /*0ed0*/  IMAD.MOV.U32 R5, RZ, RZ, 0x6000 ;  /* 0x00006000ff057424 */ /* 0x000fca00078e00ff */
[----:B----4-:R-:W-:-:S04]  /*0ee0*/  LOP3.LUT R4, R4, 0x6000, R5, 0xd8, !PT ;  /* 0x0000600004047812 */ /* 0x010fc800078ed805 */
[----:B------:R-:W-:-:S05]  /*0ef0*/  LOP3.LUT R4, R4, 0x400000, RZ, 0xb8, !PT ;  /* 0x0040000004047812 */ /* 0x000fca00078eb8ff */
[----:B------:R4:W-:Y:S02]  /*0f00*/  STS [UR11+0x8], R4 ;  /* 0x00000804ff007988 */ /* 0x0009e4000800080b */
.L_x_32:
[----:B------:R-:W-:Y:S05]  /*0f10*/  BSYNC.RELIABLE B2 ;  /* 0x0000000000027941 */ /* 0x000fea0003800100 */
.L_x_29:
[----:B----45:R-:W4:Y:S02]  /*0f20*/  @!P3 LDS R4, [UR11+0x8] ;  /* 0x0000080bff04b984 */ /* 0x030f240008000800 */
[----:B----4-:R-:W-:-:S05]  /*0f30*/  @!P3 LOP3.LUT R4, R4, 0x8000, RZ, 0xb8, !PT ;  /* 0x000080000404b812 */ /* 0x010fca00078eb8ff */
[----:B------:R4:W-:Y:S02]  /*0f40*/  @!P3 STS [UR11+0x8], R4 ;  /* 0x00000804ff00b988 */ /* 0x0009e4000800080b */
.L_x_33:
[----:B------:R-:W-:Y:S05]  /*0f50*/  BSYNC.RECONVERGENT B3 ;  /* 0x0000000000037941 */ /* 0x000fea0003800200 */
.L_x_28:
[----:B------:R-:W-:Y:S05]  /*0f60*/  WARPSYNC.ALL ;  /* 0x0000000000007948 */ /* 0x000fea0003800000 */
[----:B------:R-:W-:Y:S01]  /*0f70*/  NOP ;  /* 0x0000000000007918 */ /* 0x000fe20000000000 */
[----:B------:R-:W-:-:S04]  /*0f80*/  UIADD3 UR5, UPT, UPT, UR4, 0x80, URZ ;  /* 0x0000008004057890 */ /* 0x000fc8000fffe0ff */
[----:B------:R-:W-:-:S04]  /*0f90*/  UIADD3 UR32, UP0, UPT, UR5, UR12, URZ ;  /* 0x0000000c05207290 */ /* 0x000fc8000ff1e0ff */
[----:B------:R-:W-:Y:S01]  /*0fa0*/  ULEA.HI.X.SX32 UR33, UR5, UR13, 0x1, UP0 ;  /* 0x0000000d05217291 */ /* 0x000fe200080f0eff */
[----:B------:R-:W-:Y:S11]  /*0fb0*/  @P0 BRA `(.L_x_34) ;  /* 0x0000000000300947 */ /* 0x000ff60003800000 */
[----:B----45:R-:W4:Y:S01]  /*0fc0*/  S2R R4, SR_LANEID ;  /* 0x0000000000047919 */ /* 0x030f220000000000 */
[----:B------:R-:W-:Y:S05]  /*0fd0*/  WARPSYNC.ALL ;  /* 0x0000000000007948 */ /* 0x000fea0003800000 */
[----:B------:R-:W-:Y:S01]  /*0fe0*/  NOP ;  /* 0x0000000000007918 */ /* 0x000fe20000000000 */
[----:B----4-:R-:W-:-:S05]  /*0ff0*/  IMAD.SHL.U32 R8, R4, 0x4, RZ ;  /* 0x0000000404087824 */ /* 0x010fca00078e00ff */
[----:B------:R-:W4:Y:S01]  /*1000*/  LDS R7, [R8+UR11] ;  /* 0x0000000b08077984 */ /* 0x000f220008000800 */
[----:B------:R-:W-:-:S05]  /*1010*/  IADD3 R4, P1, PT, R8, UR32, RZ ;  /* 0x0000002008047c10 */ /* 0x000fca000ff3e0ff */
[----:B------:R-:W-:-:S05]  /*1020*/  IMAD.X R5, RZ, RZ, UR33, P1 ;  /* 0x00000021ff057e24 */ /* 0x000fca00088e06ff */
[----:B----4-:R4:W5:Y:S01]  /*1030*/  ATOMG.E.EXCH.STRONG.GPU PT, RZ, [R4], R7 ;  /* 0x0000000704ff73a8 */ /* 0x01096200041ee100 */
[----:B------:R-:W-:-:S04]  /*1040*/  DEPBAR {5,4,3,2,1,0} ;  /* 0x0000003f0000791a */ /* 0x000fc80000000000 */
[----:B------:R-:W2:Y:S02]  /*1050*/  CCTL.E.C.LDCU.IV.DEEP [UR32] ;  /* 0x0000000020007540 */ /* 0x000ea40009c08000 */
[----:B--2---:R4:W-:Y:S01]  /*1060*/  UTMACCTL.IV [UR32] ;  /* 0x00000000200079b9 */ /* 0x0049e20008000000 */
[----:B------:R-:W-:Y:S01]  /*1070*/  NOP ;  /* 0x0000000000007918 */ /* 0x000fe20000000000 */
.L_x_34:
[----:B------:R-:W-:Y:S05]  /*1080*/  @P0 BRA `(.L_x_35) ;  /* 0x00000000000c0947 */ /* 0x000fea0003800000 */
[----:B------:R0:W-:Y:S01]  /*1090*/  UTMACMDFLUSH ;  /* 0x00000000000079b7 */ /* 0x0001e20000000000 */
[----:B------:R-:W-:Y:S05]  /*10a0*/  @P0 BRA `(.L_x_35) ;  /* 0x0000000000040947 */ /* 0x000fea0003800000 */
[----:B------:R-:W-:-:S04]  /*10b0*/  DEPBAR.LE SB0, 0x0 ;  /* 0x000080000000791a */ /* 0x000fc80000000000 */
.L_x_35:
[----:B------:R-:W-:Y:S05]  /*10c0*/  WARPSYNC.ALL ;  /* 0x0000000000007948 */ /* 0x000fea0003800000 */
[----:B------:R-:W-:Y:S01]  /*10d0*/  NOP ;  /* 0x0000000000007918 */ /* 0x000fe20000000000 */
[----:B-----5:R-:W-:Y:S06]  /*10e0*/  BAR.SYNC.DEFER_BLOCKING 0x0 ;  /* 0x0000000000007b1d */ /* 0x020fec0000010000 */
[----:B------:R-:W-:Y:S02]  /*10f0*/  BSSY.RECONVERGENT B3, `(.L_x_36) ;  /* 0x000000b000037945 */ /* 0x000fe40003800200 */
[----:B------:R-:W-:Y:S06]  /*1100*/  BAR.SYNC.DEFER_BLOCKING 0x0 ;  /* 0x0000000000007b1d */ /* 0x000fec0000010000 */
[----:B------:R5:W-:Y:S01]  /*1110*/  @!P0 STS [R12], RZ ;  /* 0x000000ff0c008388 */ /* 0x000be20000000800 */
[----:B------:R-:W-:Y:S01]  /*1120*/  NOP ;  /* 0x0000000000007918 */ /* 0x000fe20000000000 */
[----:B------:R-:W-:Y:S05]  /*1130*/  @P3 BRA `(.L_x_37) ;  /* 0x0000000000183947 */ /* 0x000fea0003800000 */
[----:B----4-:R-:W4:Y:S01]  /*1140*/  LDS R4, [UR11+0x8] ;  /* 0x0000080bff047984 */ /* 0x010f220008000800 */
[----:B--2---:R-:W2:Y:S01]  /*1150*/  LDC.64 R8, c[0x0][0x390] ;  /* 0x0000e400ff087b82 */ /* 0x004ea20000000a00 */
[----:B------:R-:W-:Y:S02]  /*1160*/  IMAD.MOV.U32 R5, RZ, RZ, 0x70 ;  /* 0x00000070ff057424 */ /* 0x000fe400078e00ff */
[----:B--2---:R2:W-:Y:S03]  /*1170*/  STS.64 [UR11], R8 ;  /* 0x00000008ff007988 */ /* 0x0045e60008000a0b */
[----:B----4-:R-:W-:-:S05]  /*1180*/  LOP3.LUT R4, R4, 0x10, R5, 0xd8, !PT ;  /* 0x0000001004047812 */ /* 0x010fca00078ed805 */
[----:B------:R2:W-:Y:S02]  /*1190*/  STS [UR11+0x8], R4 ;  /* 0x00000804ff007988 */ /* 0x0005e4000800080b */
.L_x_37:
[----:B----4-:R-:W-:Y:S05]  /*11a0*/  BSYNC.RECONVERGENT B3 ;  /* 0x0000000000037941 */ /* 0x010fea0003800200 */
.L_x_36:
[----:B------:R-:W-:Y:S04]  /*11b0*/  BSSY.RECONVERGENT B4, `(.L_x_38) ;  /* 0x0000011000047945 */ /* 0x000fe80003800200 */
[----:B------:R-:W-:Y:S04]  /*11c0*/  BSSY.RELIABLE B3, `(.L_x_39) ;  /* 0x000000e000037945 */ /* 0x000fe80003800100 */
[----:B------:R-:W-:Y:S05]  /*11d0*/  @P3 BRA `(.L_x_40) ;  /* 0x0000000000243947 */ /* 0x000fea0003800000 */
[----:B--2---:R-:W2:Y:S01]  /*11e0*/  LDS R4, [UR11+0x34] ;  /* 0x0000340bff047984 */ /* 0x004ea20008000800 */
[----:B------:R-:W-:-:S05]  /*11f0*/  IMAD.MOV.U32 R5, RZ, RZ, 0x3f000000 ;  /* 0x3f000000ff057424 */ /* 0x000fca00078e00ff */
[----:B--2---:R-:W-:-:S05]  /*1200*/  LOP3.LUT R4, R4, 0xff000000, R5, 0xb8, !PT ;  /* 0xff00000004047812 */ /* 0x004fca00078eb805 */
[----:B------:R2:W-:Y:S01]  /*1210*/  STS [UR11+0x34], R4 ;  /* 0x00003404ff007988 */ /* 0x0005e2000800080b */
[----:B------:R-:W-:Y:S05]  /*1220*/  @P3 BRA `(.L_x_41) ;  /* 0x00000000001c3947 */ /* 0x000fea0003800000 */
[----:B--2---:R-:W2:Y:S01]  /*1230*/  LDS R4, [UR11+0x38] ;  /* 0x0000380bff047984 */ /* 0x004ea20008000800 */
[----:B------:R-:W-:-:S05]  /*1240*/  IMAD.MOV.U32 R5, RZ, RZ, 0x3f ;  /* 0x0000003fff057424 */ /* 0x000fca00078e00ff */
[----:B--2---:R-:W-:-:S05]  /*1250*/  LOP3.LUT R4, R4, 0xff, R5, 0xb8, !PT ;  /* 0x000000ff04047812 */ /* 0x004fca00078eb805 */
[----:B------:R4:W-:Y:S02]  /*1260*/  STS [UR11+0x38], R4 ;  /* 0x00003804ff007988 */ /* 0x0009e4000800080b */
.L_x_40:
[----:B------:R-:W-:Y:S05]  /*1270*/  @P3 BREAK.RELIABLE B3 ;  /* 0x0000000000033942 */ /* 0x000fea0003800100 */
[----:B------:R-:W-:Y:S05]  /*1280*/  @P3 BRA `(.L_x_42) ;  /* 0x00000000000c3947 */ /* 0x000fea0003800000 */
[----:B------:R2:W-:Y:S02]  /*1290*/  STS [UR11+0x20], R3 ;  /* 0x00002003ff007988 */ /* 0x0005e4000800080b */
.L_x_41:
[----:B------:R-:W-:Y:S05]  /*12a0*/  BSYNC.RELIABLE B3 ;  /* 0x0000000000037941 */ /* 0x000fea0003800100 */
.L_x_39:
[----:B------:R2:W-:Y:S02]  /*12b0*/  @!P3 STS [UR11+0x24], R2 ;  /* 0x00002402ff00b988 */ /* 0x0005e4000800080b */
.L_x_42:
[----:B------:R-:W-:Y:S05]  /*12c0*/  BSYNC.RECONVERGENT B4 ;  /* 0x0000000000047941 */ /* 0x000fea0003800200 */
.L_x_38:
[----:B------:R-:W-:Y:S05]  /*12d0*/  WARPSYNC.ALL ;  /* 0x0000000000007948 */ /* 0x000fea0003800000 */
[----:B------:R-:W-:Y:S01]  /*12e0*/  NOP ;  /* 0x0000000000007918 */ /* 0x000fe20000000000 */
[----:B------:R-:W-:Y:S04]  /*12f0*/  BSSY.RECONVERGENT B4, `(.L_x_43) ;  /* 0x000000e000047945 */ /* 0x000fe80003800200 */
[----:B------:R-:W-:Y:S05]  /*1300*/  @P3 BRA `(.L_x_44) ;  /* 0x0000000000303947 */ /* 0x000fea0003800000 */
[----:B--23--:R-:W2:Y:S01]  /*1310*/  LDS R3, [UR11+0x34] ;  /* 0x0000340bff037984 */ /* 0x00cea20008000800 */
[----:B----4-:R-:W3:Y:S03]  /*1320*/  LDC.64 R4, c[0x0][0x3b8] ;  /* 0x0000ee00ff047b82 */ /* 0x010ee60000000a00 */
        /* <DEDUP_REMOVED lines=10> */
.L_x_44:
[----:B------:R-:W-:Y:S05]  /*13d0*/  BSYNC.RECONVERGENT B4 ;  /* 0x0000000000047941 */ /* 0x000fea0003800200 */
.L_x_43:
[----:B------:R-:W-:Y:S04]  /*13e0*/  BSSY.RECONVERGENT B5, `(.L_x_45) ;  /* 0x000001a000057945 */ /* 0x000fe80003800200 */
[----:B------:R-:W-:Y:S04]  /*13f0*/  BSSY.RELIABLE B4, `(.L_x_46) ;  /* 0x0000015000047945 */ /* 0x000fe80003800100 */
[----:B------:R-:W-:Y:S05]  /*1400*/  @P3 BRA `(.L_x_47) ;  /* 0x0000000000203947 */ /* 0x000fea0003800000 */
[----:B--23--:R-:W2:Y:S02]  /*1410*/  LDS R2, [UR11+0x34] ;  /* 0x0000340bff027984 */ /* 0x00cea40008000800 */
[----:B--2---:R-:W-:-:S05]  /*1420*/  LOP3.LUT R2, R2, 0x38, RZ, 0xb8, !PT ;  /* 0x0000003802027812 */ /* 0x004fca00078eb8ff */
[----:B------:R2:W-:Y:S01]  /*1430*/  STS [UR11+0x34], R2 ;  /* 0x00003402ff007988 */ /* 0x0005e2000800080b */
[----:B------:R-:W-:Y:S05]  /*1440*/  @P3 BRA `(.L_x_48) ;  /* 0x0000000000203947 */ /* 0x000fea0003800000 */
[----:B--2---:R-:W2:Y:S01]  /*1450*/  LDS R2, [UR11+0x8] ;  /* 0x0000080bff027984 */ /* 0x004ea20008000800 */
[----:B------:R-:W-:-:S05]  /*1460*/  IMAD.MOV.U32 R3, RZ, RZ, 0x780 ;  /* 0x00000780ff037424 */ /* 0x000fca00078e00ff */
[----:B--2---:R-:W-:-:S05]  /*1470*/  LOP3.LUT R2, R2, 0x500, R3, 0xd8, !PT ;  /* 0x0000050002027812 */ /* 0x004fca00078ed803 */
[----:B------:R2:W-:Y:S02]  /*1480*/  STS [UR11+0x8], R2 ;  /* 0x00000802ff007988 */ /* 0x0005e4000800080b */
.L_x_47:
[----:B------:R-:W-:Y:S05]  /*1490*/  @P3 BRA `(.L_x_49) ;  /* 0x0000000000283947 */ /* 0x000fea0003800000 */
[----:B--23--:R-:W2:Y:S02]  /*14a0*/  LDS R2, [UR11+0x8] ;  /* 0x0000080bff027984 */ /* 0x00cea40008000800 */
[----:B--2---:R-:W-:-:S05]  /*14b0*/  LOP3.LUT R2, R2, 0x1800, RZ, 0xb8, !PT ;  /* 0x0000180002027812 */ /* 0x004fca00078eb8ff */
[----:B------:R3:W-:Y:S02]  /*14c0*/  STS [UR11+0x8], R2 ;  /* 0x00000802ff007988 */ /* 0x0007e4000800080b */
.L_x_48:
[----:B------:R-:W-:Y:S05]  /*14d0*/  @P3 BREAK.RELIABLE B4 ;  /* 0x0000000000043942 */ /* 0x000fea0003800100 */
[----:B------:R-:W-:Y:S05]  /*14e0*/  @P3 BRA `(.L_x_50) ;  /* 0x0000000000243947 */ /* 0x000fea0003800000 */
[----:B--23--:R-:W2:Y:S01]  /*14f0*/  LDS R2, [UR11+0x8] ;  /* 0x0000080bff027984 */ /* 0x00cea20008000800 */
[----:B------:R-:W-:-:S05]  /*1500*/  IMAD.MOV.U32 R3, RZ, RZ, 0x6000 ;  /* 0x00006000ff037424 */ /* 0x000fca00078e00ff */
[----:B--2---:R-:W-:-:S04]  /*1510*/  LOP3.LUT R2, R2, 0x6000, R3, 0xd8, !PT ;  /* 0x0000600002027812 */ /* 0x004fc800078ed803 */
[----:B------:R-:W-:-:S05]  /*1520*/  LOP3.LUT R2, R2, 0x400000, RZ, 0xb8, !PT ;  /* 0x0040000002027812 */ /* 0x000fca00078eb8ff */
[----:B------:R2:W-:Y:S02]  /*1530*/  STS [UR11+0x8], R2 ;  /* 0x00000802ff007988 */ /* 0x0005e4000800080b */
.L_x_49:
[----:B------:R-:W-:Y:S05]  /*1540*/  BSYNC.RELIABLE B4 ;  /* 0x0000000000047941 */ /* 0x000fea0003800100 */
.L_x_46:
[----:B--23--:R-:W2:Y:S02]  /*1550*/  @!P3 LDS R2, [UR11+0x8] ;  /* 0x0000080bff02b984 */ /* 0x00cea40008000800 */
[----:B--2---:R-:W-:-:S05]  /*1560*/  @!P3 LOP3.LUT R2, R2, 0x8000, RZ, 0xb8, !PT ;  /* 0x000080000202b812 */ /* 0x004fca00078eb8ff */
[----:B------:R2:W-:Y:S02]  /*1570*/  @!P3 STS [UR11+0x8], R2 ;  /* 0x00000802ff00b988 */ /* 0x0005e4000800080b */
.L_x_50:
[----:B------:R-:W-:Y:S05]  /*1580*/  BSYNC.RECONVERGENT B5 ;  /* 0x0000000000057941 */ /* 0x000fea0003800200 */
.L_x_45:
[----:B------:R-:W-:Y:S05]  /*1590*/  WARPSYNC.ALL ;  /* 0x0000000000007948 */ /* 0x000fea0003800000 */
[----:B------:R-:W-:Y:S01]  /*15a0*/  NOP ;  /* 0x0000000000007918 */ /* 0x000fe20000000000 */
[----:B------:R-:W-:-:S04]  /*15b0*/  UIADD3 UR4, UPT, UPT, UR4, 0x100, URZ ;  /* 0x0000010004047890 */ /* 0x000fc8000fffe0ff */
[----:B------:R-:W-:-:S04]  /*15c0*/  UIADD3 UR12, UP0, UPT, UR4, UR12, URZ ;  /* 0x0000000c040c7290 */ /* 0x000fc8000ff1e0ff */
[----:B------:R-:W-:Y:S01]  /*15d0*/  ULEA.HI.X.SX32 UR13, UR4, UR13, 0x1, UP0 ;  /* 0x0000000d040d7291 */ /* 0x000fe200080f0eff */
[----:B------:R-:W-:Y:S11]  /*15e0*/  @P0 BRA `(.L_x_51) ;  /* 0x0000000000300947 */ /* 0x000ff60003800000 */
[----:B--23--:R-:W2:Y:S01]  /*15f0*/  S2R R2, SR_LANEID ;  /* 0x0000000000027919 */ /* 0x00cea20000000000 */
[----:B------:R-:W-:Y:S05]  /*1600*/  WARPSYNC.ALL ;  /* 0x0000000000007948 */ /* 0x000fea0003800000 */
[----:B------:R-:W-:Y:S01]  /*1610*/  NOP ;  /* 0x0000000000007918 */ /* 0x000fe20000000000 */
[----:B--2-4-:R-:W-:-:S05]  /*1620*/  IMAD.SHL.U32 R4, R2, 0x4, RZ ;  /* 0x0000000402047824 */ /* 0x014fca00078e00ff */
[----:B------:R-:W2:Y:S01]  /*1630*/  LDS R5, [R4+UR11] ;  /* 0x0000000b04057984 */ /* 0x000ea20008000800 */
[----:B------:R-:W-:-:S05]  /*1640*/  IADD3 R2, P1, PT, R4, UR12, RZ ;  /* 0x0000000c04027c10 */ /* 0x000fca000ff3e0ff */
[----:B------:R-:W-:-:S05]  /*1650*/  IMAD.X R3, RZ, RZ, UR13, P1 ;  /* 0x0000000dff037e24 */ /* 0x000fca00088e06ff */
[----:B--2---:R2:W3:Y:S01]  /*1660*/  ATOMG.E.EXCH.STRONG.GPU PT, RZ, [R2], R5 ;  /* 0x0000000502ff73a8 */ /* 0x0044e200041ee100 */
[----:B------:R-:W-:-:S04]  /*1670*/  DEPBAR {5,4,3,2,1,0} ;  /* 0x0000003f0000791a */ /* 0x000fc80000000000 */
[----:B------:R-:W4:Y:S02]  /*1680*/  CCTL.E.C.LDCU.IV.DEEP [UR12] ;  /* 0x000000000c007540 */ /* 0x000f240009c08000 */
[----:B----4-:R2:W-:Y:S01]  /*1690*/  UTMACCTL.IV [UR12] ;  /* 0x000000000c0079b9 */ /* 0x0105e20008000000 */
[----:B------:R-:W-:Y:S01]  /*16a0*/  NOP ;  /* 0x0000000000007918 */ /* 0x000fe20000000000 */
.L_x_51:
[----:B------:R-:W-:Y:S05]  /*16b0*/  @P0 BRA `(.L_x_52) ;  /* 0x00000000000c0947 */ /* 0x000fea0003800000 */
[----:B------:R0:W-:Y:S01]  /*16c0*/  UTMACMDFLUSH ;  /* 0x00000000000079b7 */ /* 0x0001e20000000000 */
[----:B------:R-:W-:Y:S05]  /*16d0*/  @P0 BRA `(.L_x_52) ;  /* 0x0000000000040947 */ /* 0x000fea0003800000 */
[----:B------:R-:W-:-:S04]  /*16e0*/  DEPBAR.LE SB0, 0x0 ;  /* 0x000080000000791a */ /* 0x000fc80000000000 */
.L_x_52:
[----:B------:R-:W-:Y:S05]  /*16f0*/  WARPSYNC.ALL ;  /* 0x0000000000007948 */ /* 0x000fea0003800000 */
[----:B------:R-:W-:Y:S01]  /*1700*/  NOP ;  /* 0x0000000000007918 */ /* 0x000fe20000000000 */
[----:B---3--:R-:W-:Y:S01]  /*1710*/  BAR.SYNC.DEFER_BLOCKING 0x0 ;  /* 0x0000000000007b1d */ /* 0x008fe20000010000 */
[----:B--2---:R-:W-:Y:S01]  /*1720*/  SHF.R.U32.HI R2, RZ, 0x5, R0 ;  /* 0x00000005ff027819 */ /* 0x004fe20000011600 */
[----:B------:R-:W-:Y:S01]  /*1730*/  UIADD3 UR6, UPT, UPT, UR11, 0x18010, URZ ;  /* 0x000180100b067890 */ /* 0x000fe2000fffe0ff */
[----:B------:R-:W-:Y:S01]  /*1740*/  ISETP.GE.AND P0, PT, R6, 0x1, PT ;  /* 0x000000010600780c */ /* 0x000fe20003f06270 */
[----:B------:R-:W-:Y:S01]  /*1750*/  USHF.L.U32 UR23, UR15, 0x6, URZ ;  /* 0x000000060f177899 */ /* 0x000fe200080006ff */
[----:B------:R-:W-:Y:S01]  /*1760*/  R2UR UR14, R2 ;  /* 0x00000000020e72ca */ /* 0x000fe200000e0000 */
[----:B------:R-:W-:Y:S01]  /*1770*/  VOTEU.ALL UP0, P3 ;  /* 0x0000000000ff7886 */ /* 0x000fe20001800000 */
[----:B------:R-:W-:Y:S01]  /*1780*/  UMOV UR4, 0x1 ;  /* 0x0000000100047882 */ /* 0x000fe20000000000 */
[----:B------:R-:W-:Y:S01]  /*1790*/  VOTEU.ALL UP1, P3 ;  /* 0x0000000000ff7886 */ /* 0x000fe20001820000 */
[----:B------:R-:W-:Y:S01]  /*17a0*/  USHF.L.U32 UR7, UR7, 0x7, URZ ;  /* 0x0000000707077899 */ /* 0x000fe200080006ff */
[----:B------:R-:W-:Y:S01]  /*17b0*/  BSSY.RECONVERGENT B5, `(.L_x_53) ;  /* 0x0000018000057945 */ /* 0x000fe20003800200 */
[----:B------:R-:W-:-:S04]  /*17c0*/  @!UP0 UIADD3 UR16, UPT, UPT, -UR4, 0x100000, URZ ;  /* 0x0010000004108890 */ /* 0x000fc8000fffe1ff */
[----:B------:R-:W-:Y:S02]  /*17d0*/  @!UP0 USHF.L.U32 UR17, UR16, 0xb, URZ ;  /* 0x0000000b10118899 */ /* 0x000fe400080006ff */
[----:B------:R-:W-:Y:S02]  /*17e0*/  @!UP0 USHF.L.U32 UR16, UR16, 0x1, URZ ;  /* 0x0000000110108899 */ /* 0x000fe400080006ff */
[----:B------:R-:W-:-:S04]  /*17f0*/  @!UP0 UIADD3 UR4, UPT, UPT, -UR4, 0x100000, URZ ;  /* 0x0010000004048890 */ /* 0x000fc8000fffe1ff */
[----:B------:R-:W-:Y:S02]  /*1800*/  @!UP0 USHF.L.U32 UR5, UR4, 0xb, URZ ;  /* 0x0000000b04058899 */ /* 0x000fe400080006ff */
[----:B------:R-:W-:Y:S01]  /*1810*/  @!UP0 USHF.L.U32 UR4, UR4, 0x1, URZ ;  /* 0x0000000104048899 */ /* 0x000fe200080006ff */
[----:B------:R-:W-:Y:S01]  /*1820*/  VOTEU.ALL UP0, P3 ;  /* 0x0000000000ff7886 */ /* 0x000fe20001800000 */
[----:B------:R-:W2:Y:S04]  /*1830*/  FENCE.VIEW.ASYNC.S ;  /* 0x00000000000073c6 */ /* 0x000ea80000000000 */
[----:B--2---:R2:W3:Y:S06]  /*1840*/  @!UP0 SYNCS.EXCH.64 URZ, [UR11+0x18000], UR16 ;  /* 0x018000100bff85b2 */ /* 0x0044ec0008000100 */
[----:B------:R2:W3:Y:S02]  /*1850*/  @!UP1 SYNCS.EXCH.64 URZ, [UR11+0x18010], UR4 ;  /* 0x018010040bff95b2 */ /* 0x0004e40008000100 */
[----:B---3--:R-:W-:Y:S06]  /*1860*/  BAR.SYNC.DEFER_BLOCKING 0x0 ;  /* 0x0000000000007b1d */ /* 0x008fec0000010000 */
[----:B------:R-:W-:Y:S05]  /*1870*/  @P3 BRA `(.L_x_54) ;  /* 0x00000000002c3947 */ /* 0x000fea0003800000 */
[----:B--2---:R-:W-:Y:S02]  /*1880*/  UMOV UR4, 0x1 ;  /* 0x0000000100047882 */ /* 0x004fe40000000000 */
[----:B------:R-:W-:-:S04]  /*1890*/  UIADD3 UR16, UPT, UPT, -UR4, 0x100000, URZ ;  /* 0x0010000004107890 */ /* 0x000fc8000fffe1ff */
[----:B------:R-:W-:Y:S02]  /*18a0*/  USHF.L.U32 UR17, UR16, 0xb, URZ ;  /* 0x0000000b10117899 */ /* 0x000fe400080006ff */
[----:B------:R-:W-:Y:S02]  /*18b0*/  USHF.L.U32 UR16, UR16, 0x1, URZ ;  /* 0x0000000110107899 */ /* 0x000fe400080006ff */
[----:B------:R-:W-:-:S04]  /*18c0*/  UIADD3 UR4, UPT, UPT, -UR4, 0x100000, URZ ;  /* 0x0010000004047890 */ /* 0x000fc8000fffe1ff */
[----:B------:R-:W-:Y:S02]  /*18d0*/  USHF.L.U32 UR5, UR4, 0xb, URZ ;  /* 0x0000000b04057899 */ /* 0x000fe400080006ff */
[----:B------:R-:W-:Y:S01]  /*18e0*/  USHF.L.U32 UR4, UR4, 0x1, URZ ;  /* 0x0000000104047899 */ /* 0x000fe200080006ff */
[----:B------:R-:W2:Y:S03]  /*18f0*/  FENCE.VIEW.ASYNC.S ;  /* 0x00000000000073c6 */ /* 0x000ea60000000000 */
[----:B--2---:R3:W2:Y:S08]  /*1900*/  SYNCS.EXCH.64 URZ, [UR11+0x18008], UR16 ;  /* 0x018008100bff75b2 */ /* 0x0046b00008000100 */
[----:B------:R3:W4:Y:S02]  /*1910*/  SYNCS.EXCH.64 URZ, [UR11+0x18018], UR4 ;  /* 0x018018040bff75b2 */ /* 0x0007240008000100 */
[----:B---3--:R-:W-:Y:S01]  /*1920*/  NOP ;  /* 0x0000000000007918 */ /* 0x008fe20000000000 */
.L_x_54:
[----:B--2---:R-:W-:Y:S05]  /*1930*/  BSYNC.RECONVERGENT B5 ;  /* 0x0000000000057941 */ /* 0x004fea0003800200 */
.L_x_53:
[----:B------:R-:W-:Y:S05]  /*1940*/  @!P0 BRA `(.L_x_55) ;  /* 0x0000000c00508947 */ /* 0x000fea0003800000 */
[----:B----4-:R-:W-:Y:S01]  /*1950*/  BAR.SYNC.DEFER_BLOCKING 0x0 ;  /* 0x0000000000007b1d */ /* 0x010fe20000010000 */
[----:B------:R-:W-:Y:S01]  /*1960*/  ELECT P1, URZ, PT ;  /* 0x0000000000ff782f */ /* 0x000fe20003820000 */
[----:B------:R-:W-:Y:S01]  /*1970*/  @!P3 IMAD.MOV.U32 R2, RZ, RZ, 0xc000 ;  /* 0x0000c000ff02b424 */ /* 0x000fe200078e00ff */
[----:B------:R-:W-:Y:S02]  /*1980*/  ULOP3.LUT UR4, UR14, 0x1, URZ, 0xc0, !UPT ;  /* 0x000000010e047892 */ /* 0x000fe4000f8ec0ff */
[C---:B------:R-:W-:Y:S02]  /*1990*/  ISETP.LT.U32.AND P1, PT, R36.reuse, 0x40, P1 ;  /* 0x000000402400780c */ /* 0x040fe40000f21070 */
[----:B------:R-:W-:Y:S01]  /*19a0*/  ELECT P0, URZ, PT ;  /* 0x0000000000ff782f */ /* 0x000fe20003800000 */
[----:B------:R-:W-:Y:S02]  /*19b0*/  ULEA UR5, UR4, UR11, 0xd ;  /* 0x0000000b04057291 */ /* 0x000fe4000f8e68ff */
[----:B------:R-:W-:Y:S01]  /*19c0*/  USHF.L.U32 UR22, UR4, 0x6, URZ ;  /* 0x0000000604167899 */ /* 0x000fe200080006ff */
[----:B------:R-:W-:Y:S01]  /*19d0*/  ISETP.LT.U32.AND P0, PT, R36, 0x40, P0 ;  /* 0x000000402400780c */ /* 0x000fe20000701070 */
[----:B------:R-:W-:Y:S01]  /*19e0*/  ULEA UR16, UR4, UR5, 0xd ;  /* 0x0000000504107291 */ /* 0x000fe2000f8e68ff */
[----:B------:R-:W-:-:S04]  /*19f0*/  UMOV UR19, UR7 ;  /* 0x0000000700137c82 */ /* 0x000fc80008000000 */
[----:B------:R-:W-:Y:S01]  /*1a00*/  UMOV UR18, UR22 ;  /* 0x0000001600127c82 */ /* 0x000fe20008000000 */
[----:B------:R-:W-:Y:S01]  /*1a10*/  VOTEU.ANY UP0, P1 ;  /* 0x0000000000ff7886 */ /* 0x000fe20000800100 */
[----:B------:R-:W-:-:S04]  /*1a20*/  VOTEU.ANY UP2, P1 ;  /* 0x0000000000ff7886 */ /* 0x000fc80000840100 */
[----:B------:R-:W-:Y:S01]  /*1a30*/  @UP0 UIADD3 UR20, UPT, UPT, UR5, 0x10000, URZ ;  /* 0x0001000005140890 */ /* 0x000fe2000fffe0ff */
[----:B------:R2:W-:Y:S01]  /*1a40*/  @!P3 SYNCS.ARRIVE.TRANS64 RZ, [UR11+0x18000], R2 ;  /* 0x01800002ffffb9a7 */ /* 0x0005e2000800000b */
[----:B------:R-:W-:Y:S01]  /*1a50*/  @UP0 UIADD3 UR21, UPT, UPT, UR11, 0x18000, URZ ;  /* 0x000180000b150890 */ /* 0x000fe2000fffe0ff */
[----:B------:R-:W-:Y:S06]  /*1a60*/  BAR.SYNC.DEFER_BLOCKING 0x0 ;  /* 0x0000000000007b1d */ /* 0x000fec0000010000 */
[----:B------:R-:W-:Y:S01]  /*1a70*/  VOTEU.ANY UP1, P0 ;  /* 0x0000000000ff7886 */ /* 0x000fe20000020100 */
[----:B------:R-:W-:-:S04]  /*1a80*/  VOTEU.ANY UP0, P0 ;  /* 0x0000000000ff7886 */ /* 0x000fc80000000100 */
[----:B------:R-:W-:Y:S01]  /*1a90*/  @UP1 UIADD3 UR17, UPT, UPT, UR11, 0x18000, URZ ;  /* 0x000180000b111890 */ /* 0x000fe2000fffe0ff */
[----:B------:R2:W-:Y:S01]  /*1aa0*/  @UP2 UTMALDG.2D [UR20], [UR8] ;  /* 0x00000014080025b4 */ /* 0x0005e20008008000 */
[----:B------:R3:W-:Y:S06]  /*1ab0*/  MEMBAR.ALL.CTA ;  /* 0x0000000000007992 */ /* 0x0007ec0000008000 */
[----:B---3--:R-:W3:Y:S02]  /*1ac0*/  FENCE.VIEW.ASYNC.S ;  /* 0x00000000000073c6 */ /* 0x008ee40000000000 */
[----:B---3--:R-:W-:Y:S06]  /*1ad0*/  BAR.SYNC.DEFER_BLOCKING 0x0 ;  /* 0x0000000000007b1d */ /* 0x008fec0000010000 */
[----:B------:R2:W-:Y:S01]  /*1ae0*/  @UP0 UTMALDG.2D [UR16], [UR32] ;  /* 0x00000010200005b4 */ /* 0x0005e20008008000 */
[----:B------:R-:W-:Y:S01]  /*1af0*/  UISETP.NE.U32.AND UP0, UPT, UR14, URZ, UPT ;  /* 0x000000ff0e00728c */ /* 0x000fe2000bf05070 */
[----:B------:R-:W-:Y:S06]  /*1b00*/  BAR.SYNC.DEFER_BLOCKING 0x0 ;  /* 0x0000000000007b1d */ /* 0x000fec0000010000 */
[----:B------:R-:W3:Y:S02]  /*1b10*/  SYNCS.PHASECHK.TRANS64.TRYWAIT P0, [UR11+0x18000], RZ ;  /* 0x018000ffff0075a7 */ /* 0x000ee4000800110b */
[----:B--23--:R-:W-:Y:S05]  /*1b20*/  @!P0 BRA `(.L_x_56) ;  /* 0x0000001000908947 */ /* 0x00cfea0003800000 */
.L_x_70:
[----:B------:R-:W-:Y:S05]  /*1b30*/  BRA.U UP0, `(.L_x_57) ;  /* 0x0000000100c87547 */ /* 0x000fea000b800000 */
[----:B------:R-:W-:Y:S02]  /*1b40*/  USHF.R.U32.HI UR16, URZ, 0x4, UR11 ;  /* 0x00000004ff107899 */ /* 0x000fe4000801160b */
[----:B------:R-:W-:Y:S02]  /*1b50*/  UIADD3 UR15, UPT, UPT, UR11, 0x10000, URZ ;  /* 0x000100000b0f7890 */ /* 0x000fe4000fffe0ff */
[----:B------:R-:W-:Y:S02]  /*1b60*/  USGXT.U32 UR16, UR16, 0xe ;  /* 0x0000000e1010789a */ /* 0x000fe40008000000 */
[----:B------:R-:W-:Y:S02]  /*1b70*/  USHF.R.U32.HI UR15, URZ, 0x4, UR15 ;  /* 0x00000004ff0f7899 */ /* 0x000fe4000801160f */
[----:B------:R-:W-:Y:S02]  /*1b80*/  UIADD3 UR50, UP0, UPT, UR16, 0x2, URZ ;  /* 0x0000000210327890 */ /* 0x000fe4000ff1e0ff */
[----:B------:R-:W-:Y:S01]  /*1b90*/  USGXT.U32 UR18, UR15, 0xe ;  /* 0x0000000e0f12789a */ /* 0x000fe20008000000 */
[----:B------:R-:W-:Y:S01]  /*1ba0*/  UMOV UR5, URZ ;  /* 0x000000ff00057c82 */ /* 0x000fe20008000000 */
[----:B------:R-:W-:Y:S01]  /*1bb0*/  UMOV UR4, URZ ;  /* 0x000000ff00047c82 */ /* 0x000fe20008000000 */
[----:B------:R-:W-:-:S02]  /*1bc0*/  UIADD3.X UR51, UPT, UPT, UR5, 0x40004040, URZ, UP0, !UPT ;  /* 0x4000404005337890 */ /* 0x000fc400087fe4ff */
[----:B------:R-:W-:Y:S02]  /*1bd0*/  UIADD3 UR48, UP0, UPT, UR18, 0x2, URZ ;  /* 0x0000000212307890 */ /* 0x000fe4000ff1e0ff */
[----:B------:R-:W-:Y:S02]  /*1be0*/  UIADD3.64 UR24, UPT, UPT, UR50, 0x2, URZ ;  /* 0x0000000232187897 */ /* 0x000fe4000fffe0ff */
[----:B------:R-:W-:Y:S02]  /*1bf0*/  UIADD3.X UR49, UPT, UPT, UR4, 0x40004040, URZ, UP0, !UPT ;  /* 0x4000404004317890 */ /* 0x000fe400087fe4ff */
[----:B------:R-:W-:Y:S02]  /*1c00*/  UIADD3.64 UR28, UPT, UPT, UR50, 0x4, URZ ;  /* 0x00000004321c7897 */ /* 0x000fe4000fffe0ff */
[----:B------:R-:W-:Y:S02]  /*1c10*/  UIADD3.64 UR4, UPT, UPT, UR48, 0x2, URZ ;  /* 0x0000000230047897 */ /* 0x000fe4000fffe0ff */
[----:B------:R-:W-:-:S02]  /*1c20*/  UIADD3.64 UR26, UPT, UPT, UR48, 0x4, URZ ;  /* 0x00000004301a7897 */ /* 0x000fc4000fffe0ff */
[----:B------:R-:W-:Y:S02]  /*1c30*/  UIADD3.64 UR34, UPT, UPT, UR50, 0x3fe, URZ ;  /* 0x000003fe32227897 */ /* 0x000fe4000fffe0ff */
[----:B------:R-:W-:Y:S02]  /*1c40*/  UIADD3.64 UR30, UPT, UPT, UR48, 0x1fe, URZ ;  /* 0x000001fe301e7897 */ /* 0x000fe4000fffe0ff */
[----:B------:R-:W-:Y:S02]  /*1c50*/  UIADD3.64 UR38, UPT, UPT, UR50, 0x400, URZ ;  /* 0x0000040032267897 */ /* 0x000fe4000fffe0ff */
[----:B------:R-:W-:Y:S02]  /*1c60*/  UIADD3.64 UR36, UPT, UPT, UR48, 0x200, URZ ;  /* 0x0000020030247897 */ /* 0x000fe4000fffe0ff */
[----:B------:R-:W-:Y:S02]  /*1c70*/  UIADD3.64 UR42, UPT, UPT, UR50, 0x402, URZ ;  /* 0x00000402322a7897 */ /* 0x000fe4000fffe0ff */
[----:B------:R-:W-:Y:S01]  /*1c80*/  UIADD3.64 UR40, UPT, UPT, UR48, 0x202, URZ ;  /* 0x0000020230287897 */ /* 0x000fe2000fffe0ff */
[----:B------:R-:W-:Y:S01]  /*1c90*/  UMOV UR20, 0x0 ;  /* 0x0000000000147882 */ /* 0x000fe20000000000 */
[----:B------:R-:W-:Y:S01]  /*1ca0*/  UMOV UR21, 0x4200490 ;  /* 0x0420049000157882 */ /* 0x000fe20000000000 */
[----:B------:R-:W-:Y:S01]  /*1cb0*/  UIADD3.64 UR46, UPT, UPT, UR50, 0x404, URZ ;  /* 0x00000404322e7897 */ /* 0x000fe2000fffe0ff */
[----:B------:R-:W-:Y:S01]  /*1cc0*/  UMOV UR17, 0x40004040 ;  /* 0x4000404000117882 */ /* 0x000fe20000000000 */
[----:B------:R-:W-:Y:S01]  /*1cd0*/  UIADD3.64 UR44, UPT, UPT, UR48, 0x204, URZ ;  /* 0x00000204302c7897 */ /* 0x000fe2000fffe0ff */
[----:B------:R-:W-:Y:S01]  /*1ce0*/  UMOV UR19, 0x40004040 ;  /* 0x4000404000137882 */ /* 0x000fe20000000000 */
[----:B------:R-:W-:Y:S01]  /*1cf0*/  UMOV UR52, 0x0 ;  /* 0x0000000000347882 */ /* 0x000fe20000000000 */
[----:B------:R-:W-:Y:S01]  /*1d00*/  UMOV UR53, 0x4200490 ;  /* 0x0420049000357882 */ /* 0x000fe20000000000 */
[----:B------:R-:W-:Y:S01]  /*1d10*/  UMOV UR54, 0x0 ;  /* 0x0000000000367882 */ /* 0x000fe20000000000 */
[----:B------:R-:W-:Y:S01]  /*1d20*/  UMOV UR55, 0x4200490 ;  /* 0x0420049000377882 */ /* 0x000fe20000000000 */
[----:B------:R2:W-:Y:S01]  /*1d30*/  UTCHMMA gdesc[UR18], gdesc[UR16], tmem[UR10], tmem[UR20], idesc[UR21], !UPT ;  /* 0x00ff1410120075ea */ /* 0x0005e2000f80000a */
[----:B------:R-:W-:Y:S01]  /*1d40*/  UMOV UR56, 0x0 ;  /* 0x0000000000387882 */ /* 0x000fe20000000000 */
[----:B------:R-:W-:Y:S01]  /*1d50*/  UMOV UR57, 0x4200490 ;  /* 0x0420049000397882 */ /* 0x000fe20000000000 */
[----:B------:R2:W-:Y:S01]  /*1d60*/  UTCHMMA gdesc[UR48], gdesc[UR50], tmem[UR10], tmem[UR52], idesc[UR53], UPT ;  /* 0x00ff3432300075ea */ /* 0x0005e2000b80000a */
        /* <DEDUP_REMOVED lines=12> */
[----:B------:R2:W-:Y:S01]  /*1e30*/  UTCHMMA gdesc[UR40], gdesc[UR42], tmem[UR10], tmem[UR62], idesc[UR63], UPT ;  /* 0x00ff3e2a280075ea */ /* 0x0005e2000b80000a */
[----:B------:R2:W-:Y:S01]  /*1e40*/  UTCHMMA gdesc[UR44], gdesc[UR46], tmem[UR10], tmem[UR64], idesc[UR65], UPT ;  /* 0x00ff402e2c0075ea */ /* 0x0005e2000b80000a */
[----:B------:R-:W-:Y:S01]  /*1e50*/  NOP ;  /* 0x0000000000007918 */ /* 0x000fe20000000000 */
.L_x_57:
[----:B------:R-:W-:Y:S01]  /*1e60*/  ELECT P0, URZ, PT ;  /* 0x0000000000ff782f */ /* 0x000fe20003800000 */
[----:B--2---:R-:W-:Y:S01]  /*1e70*/  UMOV UR4, UR6 ;  /* 0x0000000600047c82 */ /* 0x004fe20008000000 */
[----:B------:R-:W-:Y:S02]  /*1e80*/  UMOV UR5, URZ ;  /* 0x000000ff00057c82 */ /* 0x000fe40008000000 */
[----:B------:R-:W-:-:S13]  /*1e90*/  ISETP.LT.U32.AND P0, PT, R36, 0x20, P0 ;  /* 0x000000202400780c */ /* 0x000fda0000701070 */
[----:B------:R-:W-:Y:S01]  /*1ea0*/  VOTEU.ANY UP0, P0 ;  /* 0x0000000000ff7886 */ /* 0x000fe20000000100 */
[----:B------:R-:W-:Y:S01]  /*1eb0*/  VOTEU.ANY UP1, P0 ;  /* 0x0000000000ff7886 */ /* 0x000fe20000020100 */
[----:B------:R-:W-:-:S03]  /*1ec0*/  ISETP.GE.U32.AND P0, PT, R6, 0x81, PT ;  /* 0x000000810600780c */ /* 0x000fc60003f06070 */
[----:B------:R-:W-:Y:S02]  /*1ed0*/  @UP0 UMOV UR4, UR4 ;  /* 0x0000000400040c82 */ /* 0x000fe40008000000 */
[----:B------:R2:W-:Y:S01]  /*1ee0*/  @UP1 UTCBAR [UR4], URZ ;  /* 0x000000ff040013e9 */ /* 0x0005e200080000ff */
[----:B------:R-:W-:Y:S06]  /*1ef0*/  BAR.SYNC.DEFER_BLOCKING 0x0 ;  /* 0x0000000000007b1d */ /* 0x000fec0000010000 */
[----:B------:R-:W3:Y:S02]  /*1f00*/  SYNCS.PHASECHK.TRANS64.TRYWAIT P1, [UR11+0x18010], RZ ;  /* 0x018010ffff0075a7 */ /* 0x000ee4000802110b */
[----:B--23--:R-:W-:Y:S05]  /*1f10*/  @!P1 BRA `(.L_x_58) ;  /* 0x0000000c00a09947 */ /* 0x00cfea0003800000 */
.L_x_71:
[----:B------:R-:W-:Y:S01]  /*1f20*/  IMAD.MOV.U32 R2, RZ, RZ, RZ ;  /* 0x000000ffff027224 */ /* 0x000fe200078e00ff */
[----:B------:R-:W-:Y:S06]  /*1f30*/  @!P0 BRA `(.L_x_55) ;  /* 0x0000000400d48947 */ /* 0x000fec0003800000 */
[----:B------:R-:W2:Y:S01]  /*1f40*/  LDCU UR34, c[0x0][0x3a0] ;  /* 0x00007400ff2277ac */ /* 0x000ea20008000800 */
[----:B------:R-:W-:Y:S01]  /*1f50*/  UMOV UR35, 0x80 ;  /* 0x0000008000237882 */ /* 0x000fe20000000000 */
[----:B------:R-:W-:-:S05]  /*1f60*/  UMOV UR15, 0x1 ;  /* 0x00000001000f7882 */ /* 0x000fca0000000000 */
.L_x_62:
[----:B------:R-:W-:Y:S01]  /*1f70*/  BAR.SYNC.DEFER_BLOCKING 0x0 ;  /* 0x0000000000007b1d */ /* 0x000fe20000010000 */
[----:B------:R-:W-:Y:S01]  /*1f80*/  ULEA UR42, UR15, UR11, 0x3 ;  /* 0x0000000b0f2a7291 */ /* 0x000fe2000f8e18ff */
[----:B------:R-:W-:Y:S01]  /*1f90*/  @!P3 IMAD.MOV.U32 R3, RZ, RZ, 0xc000 ;  /* 0x0000c000ff03b424 */ /* 0x000fe200078e00ff */
[----:B------:R-:W-:Y:S01]  /*1fa0*/  ELECT P1, URZ, PT ;  /* 0x0000000000ff782f */ /* 0x000fe20003820000 */
[----:B------:R-:W-:-:S03]  /*1fb0*/  ULEA UR4, UR15, UR11, 0xe ;  /* 0x0000000b0f047291 */ /* 0x000fc6000f8e70ff */
[----:B------:R-:W-:Y:S01]  /*1fc0*/  ISETP.LT.U32.AND P1, PT, R36, 0x40, P1 ;  /* 0x000000402400780c */ /* 0x000fe20000f21070 */
[----:B------:R-:W-:Y:S02]  /*1fd0*/  ULOP3.LUT UR5, UR14, 0x1, URZ, 0xc0, !UPT ;  /* 0x000000010e057892 */ /* 0x000fe4000f8ec0ff */
[----:B------:R-:W-:Y:S02]  /*1fe0*/  UIADD3 UR16, UPT, UPT, UR4, 0x10000, URZ ;  /* 0x0001000004107890 */ /* 0x000fe4000fffe0ff */
[----:B------:R-:W-:Y:S02]  /*1ff0*/  ULEA UR22, UR5, UR35, 0x6 ;  /* 0x0000002305167291 */ /* 0x000fe4000f8e30ff */
[----:B------:R-:W-:Y:S01]  /*2000*/  ULEA UR20, UR5, UR16, 0xd ;  /* 0x0000001005147291 */ /* 0x000fe2000f8e68ff */
[----:B------:R-:W-:Y:S01]  /*2010*/  ELECT P0, URZ, PT ;  /* 0x0000000000ff782f */ /* 0x000fe20003800000 */
[----:B------:R-:W-:-:S04]  /*2020*/  ULEA UR17, UR15, UR11, 0xf ;  /* 0x0000000b0f117291 */ /* 0x000fc8000f8e78ff */
[----:B------:R-:W-:Y:S01]  /*2030*/  VOTEU.ANY UP0, P1 ;  /* 0x0000000000ff7886 */ /* 0x000fe20000800100 */
[----:B------:R-:W-:Y:S01]  /*2040*/  ISETP.LT.U32.AND P0, PT, R36, 0x40, P0 ;  /* 0x000000402400780c */ /* 0x000fe20000701070 */
[----:B------:R-:W-:Y:S01]  /*2050*/  ULEA UR4, UR5, UR17, 0xe ;  /* 0x0000001105047291 */ /* 0x000fe2000f8e70ff */
[----:B------:R3:W-:Y:S02]  /*2060*/  @!P3 SYNCS.ARRIVE.TRANS64 RZ, [UR42+0x18000], R3 ;  /* 0x01800003ffffb9a7 */ /* 0x0007e4000800002a */
[----:B------:R-:W-:Y:S01]  /*2070*/  @UP0 UIADD3 UR21, UPT, UPT, UR42, 0x18000, URZ ;  /* 0x000180002a150890 */ /* 0x000fe2000fffe0ff */
[----:B------:R-:W-:Y:S01]  /*2080*/  VOTEU.ANY UP0, P1 ;  /* 0x0000000000ff7886 */ /* 0x000fe20000800100 */
[----:B------:R-:W-:Y:S01]  /*2090*/  BAR.SYNC.DEFER_BLOCKING 0x0 ;  /* 0x0000000000007b1d */ /* 0x000fe20000010000 */
[----:B---3--:R-:W-:-:S06]  /*20a0*/  IMAD.U32 R3, R2, -0x80000000, RZ ;  /* 0x8000000002037824 */ /* 0x008fcc00078e00ff */
[----:B------:R-:W-:Y:S01]  /*20b0*/  VOTEU.ANY UP1, P0 ;  /* 0x0000000000ff7886 */ /* 0x000fe20000020100 */
[----:B------:R-:W-:-:S04]  /*20c0*/  UMOV UR6, UR22 ;  /* 0x0000001600067c82 */ /* 0x000fc80008000000 */
[----:B------:R-:W-:Y:S01]  /*20d0*/  @UP1 UIADD3 UR5, UPT, UPT, UR42, 0x18000, URZ ;  /* 0x000180002a051890 */ /* 0x000fe2000fffe0ff */
[----:B------:R-:W-:Y:S01]  /*20e0*/  VOTEU.ANY UP1, P0 ;  /* 0x0000000000ff7886 */ /* 0x000fe20000020100 */
[----:B------:R3:W-:Y:S01]  /*20f0*/  @UP0 UTMALDG.2D [UR20], [UR8] ;  /* 0x00000014080005b4 */ /* 0x0007e20008008000 */
[----:B------:R-:W-:Y:S01]  /*2100*/  UISETP.NE.U32.AND UP0, UPT, UR14, URZ, UPT ;  /* 0x000000ff0e00728c */ /* 0x000fe2000bf05070 */
[----:B------:R4:W-:Y:S06]  /*2110*/  MEMBAR.ALL.CTA ;  /* 0x0000000000007992 */ /* 0x0009ec0000008000 */
[----:B----4-:R-:W4:Y:S02]  /*2120*/  FENCE.VIEW.ASYNC.S ;  /* 0x00000000000073c6 */ /* 0x010f240000000000 */
[----:B----4-:R-:W-:Y:S06]  /*2130*/  BAR.SYNC.DEFER_BLOCKING 0x0 ;  /* 0x0000000000007b1d */ /* 0x010fec0000010000 */
[----:B------:R3:W-:Y:S02]  /*2140*/  @UP1 UTMALDG.2D [UR4], [UR32] ;  /* 0x00000004200015b4 */ /* 0x0007e40008008000 */
[----:B------:R-:W-:Y:S06]  /*2150*/  BAR.SYNC.DEFER_BLOCKING 0x0 ;  /* 0x0000000000007b1d */ /* 0x000fec0000010000 */
[----:B------:R-:W4:Y:S02]  /*2160*/  SYNCS.PHASECHK.TRANS64.TRYWAIT P0, [UR42+0x18000], R3 ;  /* 0x01800003ff0075a7 */ /* 0x000f24000800112a */
[----:B---34-:R-:W-:Y:S05]  /*2170*/  @!P0 BRA `(.L_x_59) ;  /* 0x0000000c00148947 */ /* 0x018fea0003800000 */
.L_x_72:
[----:B------:R-:W-:Y:S05]  /*2180*/  BRA.U UP0, `(.L_x_60) ;  /* 0x0000000100f47547 */ /* 0x000fea000b800000 */
[----:B------:R-:W-:Y:S02]  /*2190*/  USHF.R.U32.HI UR20, URZ, 0x4, UR16 ;  /* 0x00000004ff147899 */ /* 0x000fe40008011610 */
[----:B------:R-:W-:Y:S02]  /*21a0*/  USHF.R.U32.HI UR24, URZ, 0x4, UR17 ;  /* 0x00000004ff187899 */ /* 0x000fe40008011611 */
[----:B------:R-:W-:Y:S02]  /*21b0*/  USGXT.U32 UR20, UR20, 0xe ;  /* 0x0000000e1414789a */ /* 0x000fe40008000000 */
[----:B------:R-:W-:Y:S02]  /*21c0*/  USGXT.U32 UR24, UR24, 0xe ;  /* 0x0000000e1818789a */ /* 0x000fe40008000000 */
[----:B------:R-:W-:Y:S02]  /*21d0*/  UIADD3 UR28, UP0, UPT, UR20, 0x2, URZ ;  /* 0x00000002141c7890 */ /* 0x000fe4000ff1e0ff */
[----:B------:R-:W-:Y:S01]  /*21e0*/  UIADD3 UR26, UP1, UPT, UR24, 0x2, URZ ;  /* 0x00000002181a7890 */ /* 0x000fe2000ff3e0ff */
[----:B------:R-:W-:Y:S01]  /*21f0*/  UMOV UR4, URZ ;  /* 0x000000ff00047c82 */ /* 0x000fe20008000000 */
[----:B------:R-:W-:Y:S01]  /*2200*/  UMOV UR5, URZ ;  /* 0x000000ff00057c82 */ /* 0x000fe20008000000 */
[----:B------:R-:W-:-:S02]  /*2210*/  UIADD3.X UR29, UPT, UPT, UR4, 0x40004040, URZ, UP0, !UPT ;  /* 0x40004040041d7890 */ /* 0x000fc400087fe4ff */
[----:B------:R-:W-:Y:S02]  /*2220*/  UIADD3 UR44, UP3, UPT, UR28, 0x2, URZ ;  /* 0x000000021c2c7890 */ /* 0x000fe4000ff7e0ff */
[----:B------:R-:W-:Y:S02]  /*2230*/  UIADD3.X UR27, UPT, UPT, UR5, 0x40004040, URZ, UP1, !UPT ;  /* 0x40004040051b7890 */ /* 0x000fe40008ffe4ff */
[----:B------:R-:W-:Y:S02]  /*2240*/  UIADD3 UR46, UP2, UPT, UR26, 0x2, URZ ;  /* 0x000000021a2e7890 */ /* 0x000fe4000ff5e0ff */
[----:B------:R-:W-:Y:S02]  /*2250*/  UIADD3 UR48, UP6, UPT, UR28, 0x4, URZ ;  /* 0x000000041c307890 */ /* 0x000fe4000ffde0ff */
[----:B------:R-:W-:Y:S02]  /*2260*/  UIADD3 UR50, UP5, UPT, UR26, 0x4, URZ ;  /* 0x000000041a327890 */ /* 0x000fe4000ffbe0ff */
[----:B------:R-:W-:-:S02]  /*2270*/  UIADD3 UR52, UP1, UPT, UR28, 0x1fe, URZ ;  /* 0x000001fe1c347890 */ /* 0x000fc4000ff3e0ff */
[----:B------:R-:W-:Y:S02]  /*2280*/  UIADD3 UR54, UP0, UPT, UR26, 0x3fe, URZ ;  /* 0x000003fe1a367890 */ /* 0x000fe4000ff1e0ff */
[----:B------:R-:W-:Y:S02]  /*2290*/  UIADD3.X UR45, UPT, UPT, UR29, URZ, URZ, UP3, !UPT ;  /* 0x000000ff1d2d7290 */ /* 0x000fe40009ffe4ff */
[----:B------:R-:W-:Y:S02]  /*22a0*/  UIADD3 UR56, UP4, UPT, UR28, 0x200, URZ ;  /* 0x000002001c387890 */ /* 0x000fe4000ff9e0ff */
[----:B------:R-:W-:Y:S02]  /*22b0*/  UIADD3 UR58, UP3, UPT, UR26, 0x400, URZ ;  /* 0x000004001a3a7890 */ /* 0x000fe4000ff7e0ff */
[----:B------:R-:W-:Y:S02]  /*22c0*/  UIADD3.X UR47, UPT, UPT, UR27, URZ, URZ, UP2, !UPT ;  /* 0x000000ff1b2f7290 */ /* 0x000fe400097fe4ff */
[----:B------:R-:W-:-:S02]  /*22d0*/  UIADD3.X UR49, UPT, UPT, UR29, URZ, URZ, UP6, !UPT ;  /* 0x000000ff1d317290 */ /* 0x000fc4000b7fe4ff */
[----:B------:R-:W-:Y:S02]  /*22e0*/  UIADD3 UR60, UP2, UPT, UR28, 0x202, URZ ;  /* 0x000002021c3c7890 */ /* 0x000fe4000ff5e0ff */
[----:B------:R-:W-:Y:S02]  /*22f0*/  UIADD3 UR62, UP6, UPT, UR26, 0x402, URZ ;  /* 0x000004021a3e7890 */ /* 0x000fe4000ffde0ff */
[----:B------:R-:W-:Y:S02]  /*2300*/  UIADD3.X UR51, UPT, UPT, UR27, URZ, URZ, UP5, !UPT ;  /* 0x000000ff1b337290 */ /* 0x000fe4000affe4ff */
[----:B------:R-:W-:Y:S02]  /*2310*/  UIADD3.X UR53, UPT, UPT, UR29, URZ, URZ, UP1, !UPT ;  /* 0x000000ff1d357290 */ /* 0x000fe40008ffe4ff */
[----:B------:R-:W-:Y:S02]  /*2320*/  UIADD3 UR4, UP5, UPT, UR28, 0x204, URZ ;  /* 0x000002041c047890 */ /* 0x000fe4000ffbe0ff */
[----:B------:R-:W-:-:S02]  /*2330*/  UIADD3 UR30, UP1, UPT, UR26, 0x404, URZ ;  /* 0x000004041a1e7890 */ /* 0x000fc4000ff3e0ff */
[----:B------:R-:W-:Y:S02]  /*2340*/  UIADD3.X UR55, UPT, UPT, UR27, URZ, URZ, UP0, !UPT ;  /* 0x000000ff1b377290 */ /* 0x000fe400087fe4ff */
[----:B------:R-:W-:Y:S02]  /*2350*/  UIADD3.X UR57, UPT, UPT, UR29, URZ, URZ, UP4, !UPT ;  /* 0x000000ff1d397290 */ /* 0x000fe4000a7fe4ff */
[----:B------:R-:W-:Y:S02]  /*2360*/  UIADD3.X UR59, UPT, UPT, UR27, URZ, URZ, UP3, !UPT ;  /* 0x000000ff1b3b7290 */ /* 0x000fe40009ffe4ff */
[----:B------:R-:W-:Y:S02]  /*2370*/  UIADD3.X UR61, UPT, UPT, UR29, URZ, URZ, UP2, !UPT ;  /* 0x000000ff1d3d7290 */ /* 0x000fe400097fe4ff */
[----:B------:R-:W-:Y:S01]  /*2380*/  UIADD3.X UR63, UPT, UPT, UR27, URZ, URZ, UP6, !UPT ;  /* 0x000000ff1b3f7290 */ /* 0x000fe2000b7fe4ff */
[----:B------:R-:W-:Y:S01]  /*2390*/  UMOV UR18, 0x0 ;  /* 0x0000000000127882 */ /* 0x000fe20000000000 */
[----:B------:R-:W-:Y:S01]  /*23a0*/  UMOV UR19, 0x4200490 ;  /* 0x0420049000137882 */ /* 0x000fe20000000000 */
[----:B------:R-:W-:Y:S01]  /*23b0*/  UMOV UR21, 0x40004040 ;  /* 0x4000404000157882 */ /* 0x000fe20000000000 */
[----:B------:R-:W-:Y:S01]  /*23c0*/  UMOV UR25, 0x40004040 ;  /* 0x4000404000197882 */ /* 0x000fe20000000000 */
[----:B------:R-:W-:Y:S01]  /*23d0*/  UIADD3.X UR5, UPT, UPT, UR29, URZ, URZ, UP5, !UPT ;  /* 0x000000ff1d057290 */ /* 0x000fe2000affe4ff */
[----:B------:R3:W-:Y:S01]  /*23e0*/  UTCHMMA gdesc[UR20], gdesc[UR24], tmem[UR10], tmem[UR18], idesc[UR19], UPT ;  /* 0x00ff1218140075ea */ /* 0x0007e2000b80000a */
[----:B------:R-:W-:Y:S01]  /*23f0*/  UIADD3.X UR31, UPT, UPT, UR27, URZ, URZ, UP1, !UPT ;  /* 0x000000ff1b1f7290 */ /* 0x000fe20008ffe4ff */
[----:B------:R-:W-:Y:S01]  /*2400*/  UMOV UR16, 0x0 ;  /* 0x0000000000107882 */ /* 0x000fe20000000000 */
[----:B------:R-:W-:Y:S01]  /*2410*/  UMOV UR17, 0x4200490 ;  /* 0x0420049000117882 */ /* 0x000fe20000000000 */
[----:B------:R-:W-:Y:S01]  /*2420*/  UMOV UR40, 0x0 ;  /* 0x0000000000287882 */ /* 0x000fe20000000000 */
[----:B------:R-:W-:Y:S01]  /*2430*/  UMOV UR41, 0x4200490 ;  /* 0x0420049000297882 */ /* 0x000fe20000000000 */
        /* <DEDUP_REMOVED lines=18> */
.L_x_60:
[----:B------:R-:W-:Y:S01]  /*2560*/  ELECT P0, URZ, PT ;  /* 0x0000000000ff782f */ /* 0x000fe20003800000 */
[----:B---3--:R-:W-:-:S03]  /*2570*/  UIADD3 UR4, UPT, UPT, UR42, 0x18010, URZ ;  /* 0x000180102a047890 */ /* 0x008fc6000fffe0ff */
[----:B------:R-:W-:Y:S01]  /*2580*/  ISETP.LT.U32.AND P0, PT, R36, 0x20, P0 ;  /* 0x000000202400780c */ /* 0x000fe20000701070 */
[----:B------:R-:W-:-:S12]  /*2590*/  UMOV UR5, URZ ;  /* 0x000000ff00057c82 */ /* 0x000fd80008000000 */
[----:B------:R-:W-:Y:S01]  /*25a0*/  VOTEU.ANY UP0, P0 ;  /* 0x0000000000ff7886 */ /* 0x000fe20000000100 */
[----:B------:R-:W-:-:S04]  /*25b0*/  VOTEU.ANY UP1, P0 ;  /* 0x0000000000ff7886 */ /* 0x000fc80000020100 */
[----:B------:R-:W-:Y:S02]  /*25c0*/  @UP0 UMOV UR4, UR4 ;  /* 0x0000000400040c82 */ /* 0x000fe40008000000 */
[----:B------:R3:W-:Y:S01]  /*25d0*/  @UP1 UTCBAR [UR4], URZ ;  /* 0x000000ff040013e9 */ /* 0x0007e200080000ff */
[----:B------:R-:W-:Y:S06]  /*25e0*/  BAR.SYNC.DEFER_BLOCKING 0x0 ;  /* 0x0000000000007b1d */ /* 0x000fec0000010000 */
[----:B------:R-:W4:Y:S02]  /*25f0*/  SYNCS.PHASECHK.TRANS64.TRYWAIT P0, [UR42+0x18010], R3 ;  /* 0x01801003ff0075a7 */ /* 0x000f24000800112a */
[----:B---34-:R-:W-:Y:S05]  /*2600*/  @!P0 BRA `(.L_x_61) ;  /* 0x0000000400fc8947 */ /* 0x018fea0003800000 */
.L_x_73:
[----:B------:R-:W-:Y:S02]  /*2610*/  UIADD3 UR15, UPT, UPT, UR15, 0x1, URZ ;  /* 0x000000010f0f7890 */ /* 0x000fe4000fffe0ff */
[----:B------:R-:W-:Y:S02]  /*2620*/  UIADD3 UR35, UPT, UPT, UR35, 0x80, URZ ;  /* 0x0000008023237890 */ /* 0x000fe4000fffe0ff */
[----:B------:R-:W-:-:S04]  /*2630*/  UISETP.NE.U32.AND UP0, UPT, UR15, 0x2, UPT ;  /* 0x000000020f00788c */ /* 0x000fc8000bf05070 */
[----:B------:R-:W-:Y:S02]  /*2640*/  USEL UR15, UR15, URZ, UP0 ;  /* 0x000000ff0f0f7287 */ /* 0x000fe40008000000 */
[----:B------:R-:W-:Y:S02]  /*2650*/  USEL UR4, URZ, 0x1, UP0 ;  /* 0x00000001ff047887 */ /* 0x000fe40008000000 */
[----:B--2---:R-:W-:-:S04]  /*2660*/  UISETP.GE.AND UP0, UPT, UR35, UR34, UPT ;  /* 0x000000222300728c */ /* 0x004fc8000bf06270 */
[----:B------:R-:W-:-:S05]  /*2670*/  LOP3.LUT R2, R2, UR4, RZ, 0x3c, !PT ;  /* 0x0000000402027c12 */ /* 0x000fca000f8e3cff */
[----:B------:R-:W-:Y:S05]  /*2680*/  BRA.U !UP0, `(.L_x_62) ;  /* 0xfffffff908387547 */ /* 0x000fea000b83ffff */
.L_x_55:
[----:B----4-:R-:W-:Y:S01]  /*2690*/  BAR.SYNC.DEFER_BLOCKING 0x0 ;  /* 0x0000000000007b1d */ /* 0x010fe20000010000 */
[----:B------:R-:W-:-:S05]  /*26a0*/  IMAD.SHL.U32 R2, R0, 0x40, RZ ;  /* 0x0000004000027824 */ /* 0x000fca00078e00ff */
[----:B------:R-:W-:Y:S04]  /*26b0*/  BSSY.RECONVERGENT B5, `(.L_x_63) ;  /* 0x0000004000057945 */ /* 0x000fe80003800200 */
[----:B------:R-:W-:Y:S05]  /*26c0*/  @P3 BRA `(.L_x_64) ;  /* 0x0000000000083947 */ /* 0x000fea0003800000 */
[----:B------:R-:W2:Y:S02]  /*26d0*/  SYNCS.CCTL.IV [UR11+0x18000] ;  /* 0x01800000ff0079b1 */ /* 0x000ea4000800000b */
[----:B--2---:R-:W2:Y:S02]  /*26e0*/  SYNCS.CCTL.IV [UR11+0x18010] ;  /* 0x01801000ff0079b1 */ /* 0x004ea4000800000b */
.L_x_64:
[----:B------:R-:W-:Y:S05]  /*26f0*/  BSYNC.RECONVERGENT B5 ;  /* 0x0000000000057941 */ /* 0x000fea0003800200 */
.L_x_63:
[----:B--2---:R-:W-:Y:S06]  /*2700*/  BAR.SYNC.DEFER_BLOCKING 0x0 ;  /* 0x0000000000007b1d */ /* 0x004fec0000010000 */
[----:B------:R-:W-:Y:S04]  /*2710*/  BSSY.RECONVERGENT B5, `(.L_x_65) ;  /* 0x0000004000057945 */ /* 0x000fe80003800200 */
[----:B------:R-:W-:Y:S05]  /*2720*/  @P3 BRA `(.L_x_66) ;  /* 0x0000000000083947 */ /* 0x000fea0003800000 */
[----:B------:R-:W2:Y:S02]  /*2730*/  SYNCS.CCTL.IV [UR11+0x18008] ;  /* 0x01800800ff0079b1 */ /* 0x000ea4000800000b */
[----:B--2---:R-:W2:Y:S02]  /*2740*/  SYNCS.CCTL.IV [UR11+0x18018] ;  /* 0x01801800ff0079b1 */ /* 0x004ea4000800000b */
.L_x_66:
[----:B------:R-:W-:Y:S05]  /*2750*/  BSYNC.RECONVERGENT B5 ;  /* 0x0000000000057941 */ /* 0x000fea0003800200 */
.L_x_65:
[----:B------:R-:W-:Y:S01]  /*2760*/  USHF.L.U32 UR4, UR14, 0x15, URZ ;  /* 0x000000150e047899 */ /* 0x000fe200080006ff */
[----:B------:R-:W-:Y:S01]  /*2770*/  IMAD.SHL.U32 R3, R0, 0x10, RZ ;  /* 0x0000001000037824 */ /* 0x000fe200078e00ff */
[----:B------:R-:W-:Y:S01]  /*2780*/  USHF.L.U32 UR5, UR14, 0x4, URZ ;  /* 0x000000040e057899 */ /* 0x000fe200080006ff */
[----:B------:R-:W-:Y:S01]  /*2790*/  LOP3.LUT R2, R2, 0x3800, RZ, 0xc0, !PT ;  /* 0x0000380002027812 */ /* 0x000fe200078ec0ff */
[----:B------:R-:W-:Y:S02]  /*27a0*/  ULOP3.LUT UR4, UR4, 0x600000, URZ, 0xc0, !UPT ;  /* 0x0060000004047892 */ /* 0x000fe4000f8ec0ff */
[----:B------:R-:W-:Y:S01]  /*27b0*/  ULOP3.LUT UR5, UR5, 0x40, URZ, 0xc0, !UPT ;  /* 0x0000004005057892 */ /* 0x000fe2000f8ec0ff */
[----:B------:R-:W-:Y:S01]  /*27c0*/  LOP3.LUT R3, R2, 0x70, R3, 0xf8, !PT ;  /* 0x0000007002037812 */ /* 0x000fe200078ef803 */
[C---:B------:R-:W-:Y:S01]  /*27d0*/  IMAD.SHL.U32 R2, R0.reuse, 0x4, RZ ;  /* 0x0000000400027824 */ /* 0x040fe200078e00ff */
[----:B------:R-:W-:Y:S01]  /*27e0*/  ELECT P0, URZ, PT ;  /* 0x0000000000ff782f */ /* 0x000fe20003800000 */
[----:B------:R-:W-:Y:S01]  /*27f0*/  IMAD.SHL.U32 R0, R0, 0x80, RZ ;  /* 0x0000008000007824 */ /* 0x000fe200078e00ff */
[----:B------:R-:W-:-:S02]  /*2800*/  UIADD3 UR4, UPT, UPT, UR5, UR4, UR10 ;  /* 0x0000000405047290 */ /* 0x000fc4000fffe00a */
[----:B------:R-:W-:Y:S01]  /*2810*/  LOP3.LUT R3, R3, 0x40, R2, 0x78, !PT ;  /* 0x0000004003037812 */ /* 0x000fe200078e7802 */
[----:B------:R-:W-:Y:S01]  /*2820*/  ULOP3.LUT UR14, UR14, 0x1, URZ, 0xc0, !UPT ;  /* 0x000000010e0e7892 */ /* 0x000fe2000f8ec0ff */
[----:B------:R-:W-:Y:S01]  /*2830*/  ISETP.LT.U32.AND P0, PT, R36, 0x40, P0 ;  /* 0x000000402400780c */ /* 0x000fe20000701070 */
[----:B------:R-:W-:Y:S01]  /*2840*/  UMOV UR6, UR23 ;  /* 0x0000001700067c82 */ /* 0x000fe20008000000 */
[----:B------:R-:W-:Y:S01]  /*2850*/  LOP3.LUT R0, R3, 0x780, R0, 0xf8, !PT ;  /* 0x0000078003007812 */ /* 0x000fe200078ef800 */
[----:B------:R-:W-:Y:S02]  /*2860*/  ULEA UR5, UR14, UR7, 0x6 ;  /* 0x000000070e057291 */ /* 0x000fe4000f8e30ff */
[----:B-----5:R-:W-:Y:S01]  /*2870*/  LDTM.16dp32bit_t0_t15.x32 R4, tmem[UR4] ;  /* 0x00000004000479ee */ /* 0x020fe20008a80000 */
[----:B------:R-:W3:Y:S01]  /*2880*/  LDTM.16dp32bit_t16_t31.x32 R4, tmem[UR4+0x20] ;  /* 0x00002004000479ee */ /* 0x000ee20008aa0000 */
[C---:B------:R-:W-:Y:S01]  /*2890*/  LOP3.LUT R2, R0.reuse, 0x10, RZ, 0x3c, !PT ;  /* 0x0000001000027812 */ /* 0x040fe200078e3cff */
[----:B------:R-:W-:Y:S01]  /*28a0*/  NOP ;  /* 0x0000000000007918 */ /* 0x000fe20000000000 */
[----:B------:R-:W-:Y:S01]  /*28b0*/  LOP3.LUT R3, R0, 0x20, RZ, 0x3c, !PT ;  /* 0x0000002000037812 */ /* 0x000fe200078e3cff */
[----:B------:R-:W-:-:S03]  /*28c0*/  ULEA UR4, UR14, UR11, 0xd ;  /* 0x0000000b0e047291 */ /* 0x000fc6000f8e68ff */
[----:B---3--:R-:W-:Y:S01]  /*28d0*/  VOTEU.ANY UP1, P0 ;  /* 0x0000000000ff7886 */ /* 0x008fe20000020100 */
[----:B------:R-:W-:Y:S01]  /*28e0*/  VOTEU.ANY UP0, P0 ;  /* 0x0000000000ff7886 */ /* 0x000fe20000000100 */
[----:B------:R-:W-:Y:S02]  /*28f0*/  F2FP.BF16.F32.PACK_AB R4, R5, R4 ;  /* 0x000000040504723e */ /* 0x000fe400000010ff */
[----:B------:R-:W-:Y:S02]  /*2900*/  F2FP.BF16.F32.PACK_AB R5, R7, R6 ;  /* 0x000000060705723e */ /* 0x000fe400000010ff */
[----:B------:R-:W-:Y:S02]  /*2910*/  F2FP.BF16.F32.PACK_AB R12, R13, R12 ;  /* 0x0000000c0d0c723e */ /* 0x000fe400000010ff */
[----:B------:R-:W-:Y:S02]  /*2920*/  F2FP.BF16.F32.PACK_AB R6, R9, R8 ;  /* 0x000000080906723e */ /* 0x000fe400000010ff */
[----:B------:R-:W-:-:S02]  /*2930*/  F2FP.BF16.F32.PACK_AB R7, R11, R10 ;  /* 0x0000000a0b07723e */ /* 0x000fc400000010ff */
[----:B------:R-:W-:Y:S02]  /*2940*/  F2FP.BF16.F32.PACK_AB R13, R15, R14 ;  /* 0x0000000e0f0d723e */ /* 0x000fe400000010ff */
[----:B------:R-:W-:Y:S01]  /*2950*/  F2FP.BF16.F32.PACK_AB R20, R21, R20 ;  /* 0x000000141514723e */ /* 0x000fe200000010ff */
[----:B--2---:R2:W-:Y:S01]  /*2960*/  STS.128 [R0+UR11], R4 ;  /* 0x0000000400007988 */ /* 0x0045e20008000c0b */
[----:B------:R-:W-:Y:S02]  /*2970*/  F2FP.BF16.F32.PACK_AB R14, R17, R16 ;  /* 0x00000010110e723e */ /* 0x000fe400000010ff */
[----:B------:R-:W-:Y:S02]  /*2980*/  F2FP.BF16.F32.PACK_AB R15, R19, R18 ;  /* 0x00000012130f723e */ /* 0x000fe400000010ff */
[----:B------:R-:W-:Y:S02]  /*2990*/  F2FP.BF16.F32.PACK_AB R21, R23, R22 ;  /* 0x000000161715723e */ /* 0x000fe400000010ff */
[----:B------:R-:W-:Y:S01]  /*29a0*/  F2FP.BF16.F32.PACK_AB R28, R29, R28 ;  /* 0x0000001c1d1c723e */ /* 0x000fe200000010ff */
[----:B------:R2:W-:Y:S01]  /*29b0*/  STS.128 [R2+UR11], R12 ;  /* 0x0000000c02007988 */ /* 0x0005e20008000c0b */
[----:B------:R-:W-:-:S02]  /*29c0*/  F2FP.BF16.F32.PACK_AB R22, R25, R24 ;  /* 0x000000181916723e */ /* 0x000fc400000010ff */
[----:B------:R-:W-:Y:S02]  /*29d0*/  F2FP.BF16.F32.PACK_AB R23, R27, R26 ;  /* 0x0000001a1b17723e */ /* 0x000fe400000010ff */
[----:B------:R-:W-:Y:S02]  /*29e0*/  F2FP.BF16.F32.PACK_AB R29, R31, R30 ;  /* 0x0000001e1f1d723e */ /* 0x000fe400000010ff */
[----:B------:R-:W-:Y:S01]  /*29f0*/  F2FP.BF16.F32.PACK_AB R30, R33, R32 ;  /* 0x00000020211e723e */ /* 0x000fe200000010ff */
[----:B------:R2:W-:Y:S01]  /*2a00*/  STS.128 [R3+UR11], R20 ;  /* 0x0000001403007988 */ /* 0x0005e20008000c0b */
[----:B------:R-:W-:Y:S02]  /*2a10*/  F2FP.BF16.F32.PACK_AB R31, R35, R34 ;  /* 0x00000022231f723e */ /* 0x000fe400000010ff */
[----:B------:R-:W-:-:S05]  /*2a20*/  LOP3.LUT R8, R0, 0x30, RZ, 0x3c, !PT ;  /* 0x0000003000087812 */ /* 0x000fca00078e3cff */
[----:B------:R2:W-:Y:S01]  /*2a30*/  STS.128 [R8+UR11], R28 ;  /* 0x0000001c08007988 */ /* 0x0005e20008000c0b */
[----:B------:R3:W-:Y:S06]  /*2a40*/  MEMBAR.ALL.CTA ;  /* 0x0000000000007992 */ /* 0x0007ec0000008000 */
[----:B---3--:R-:W3:Y:S02]  /*2a50*/  FENCE.VIEW.ASYNC.S ;  /* 0x00000000000073c6 */ /* 0x008ee40000000000 */
[----:B---3--:R-:W-:Y:S06]  /*2a60*/  BAR.SYNC.DEFER_BLOCKING 0x0 ;  /* 0x0000000000007b1d */ /* 0x008fec0000010000 */
[----:B------:R2:W-:Y:S01]  /*2a70*/  @UP1 UTMASTG.2D [UR4], [UR12] ;  /* 0x000000040c0013b5 */ /* 0x0005e20008008000 */
[----:B------:R0:W-:Y:S01]  /*2a80*/  UTMACMDFLUSH ;  /* 0x00000000000079b7 */ /* 0x0001e20000000000 */
[----:B------:R-:W-:-:S04]  /*2a90*/  DEPBAR.LE SB0, 0x0 ;  /* 0x000080000000791a */ /* 0x000fc80000000000 */
[----:B------:R-:W-:Y:S08]  /*2aa0*/  BAR.SYNC.DEFER_BLOCKING 0x0 ;  /* 0x0000000000007b1d */ /* 0x000ff00000010000 */
[----:B------:R-:W-:Y:S06]  /*2ab0*/  BAR.SYNC.DEFER_BLOCKING 0x0 ;  /* 0x0000000000007b1d */ /* 0x000fec0000010000 */
[----:B--2---:R-:W-:Y:S05]  /*2ac0*/  @P2 BRA `(.L_x_67) ;  /* 0x0000000000a02947 */ /* 0x004fea0003800000 */
[----:B------:R-:W2:Y:S01]  /*2ad0*/  S2UR UR5, SR_CgaCtaId ;  /* 0x00000000000579c3 */ /* 0x000ea20000008800 */
[----:B------:R-:W-:Y:S01]  /*2ae0*/  NOP ;  /* 0x0000000000007918 */ /* 0x000fe20000000000 */
[----:B------:R-:W-:Y:S01]  /*2af0*/  UMOV UR4, 0x50 ;  /* 0x0000005000047882 */ /* 0x000fe20000000000 */
[----:B------:R-:W-:Y:S02]  /*2b00*/  IMAD.U32 R0, RZ, RZ, UR10 ;  /* 0x0000000aff007e24 */ /* 0x000fe4000f8e00ff */
[----:B------:R-:W-:Y:S02]  /*2b10*/  IMAD.MOV.U32 R3, RZ, RZ, 0xf ;  /* 0x0000000fff037424 */ /* 0x000fe400078e00ff */
[----:B------:R-:W-:Y:S01]  /*2b20*/  IMAD.MOV.U32 R7, RZ, RZ, 0x1 ;  /* 0x00000001ff077424 */ /* 0x000fe200078e00ff */
[----:B------:R-:W-:-:S04]  /*2b30*/  LOP3.LUT R0, R0, 0xffff, RZ, 0xc0, !PT ;  /* 0x0000ffff00007812 */ /* 0x000fc800078ec0ff */
[----:B------:R-:W-:-:S05]  /*2b40*/  SHF.R.U32.HI R0, RZ, 0x5, R0 ;  /* 0x00000005ff007819 */ /* 0x000fca0000011600 */
[----:B------:R-:W-:Y:S01]  /*2b50*/  VIADD R2, R0, 0x10 ;  /* 0x0000001000027836 */ /* 0x000fe20000000000 */
[----:B------:R-:W-:Y:S01]  /*2b60*/  SHF.L.U32 R0, R3, R0, RZ ;  /* 0x0000000003007219 */ /* 0x000fe200000006ff */
[----:B--2---:R-:W-:-:S03]  /*2b70*/  ULEA UR6, UR5, UR4, 0x18 ;  /* 0x0000000405067291 */ /* 0x004fc6000f8ec0ff */
[----:B------:R-:W-:-:S04]  /*2b80*/  SHF.L.U32 R3, R7, R2, RZ ;  /* 0x0000000207037219 */ /* 0x000fc800000006ff */
[----:B------:R-:W-:Y:S02]  /*2b90*/  LOP3.LUT R0, R3, R0, RZ, 0xfc, !PT ;  /* 0x0000000003007212 */ /* 0x000fe400078efcff */
[----:B------:R-:W2:Y:S02]  /*2ba0*/  LDS R5, [UR6] ;  /* 0x00000006ff057984 */ /* 0x000ea40008000800 */
[C---:B------:R-:W-:Y:S02]  /*2bb0*/  LOP3.LUT R2, R0.reuse, 0xffff, RZ, 0xc0, !PT ;  /* 0x0000ffff00027812 */ /* 0x040fe400078ec0ff */
[----:B--2---:R-:W-:-:S04]  /*2bc0*/  LOP3.LUT R3, R0, 0xffff, R5, 0x80, !PT ;  /* 0x0000ffff00037812 */ /* 0x004fc800078e8005 */
[----:B------:R-:W-:-:S13]  /*2bd0*/  ISETP.NE.AND P0, PT, R3, R2, PT ;  /* 0x000000020300720c */ /* 0x000fda0003f05270 */
[----:B------:R-:W-:Y:S05]  /*2be0*/  @P0 BRA `(.L_x_68) ;  /* 0x0000000000500947 */ /* 0x000fea0003800000 */
[----:B------:R-:W-:Y:S02]  /*2bf0*/  SHF.R.U32.HI R5, RZ, 0x10, R5 ;  /* 0x00000010ff057819 */ /* 0x000fe40000011605 */
[----:B------:R-:W-:-:S04]  /*2c00*/  SHF.R.U32.HI R2, RZ, 0x10, R0 ;  /* 0x00000010ff027819 */ /* 0x000fc80000011600 */
[----:B------:R-:W-:-:S04]  /*2c10*/  LOP3.LUT R5, R5, R2, RZ, 0xc0, !PT ;  /* 0x0000000205057212 */ /* 0x000fc800078ec0ff */
[----:B------:R-:W-:-:S13]  /*2c20*/  ISETP.NE.AND P0, PT, R5, R2, PT ;  /* 0x000000020500720c */ /* 0x000fda0003f05270 */
[----:B------:R-:W-:Y:S05]  /*2c30*/  @P0 BRA `(.L_x_69) ;  /* 0x0000000000300947 */ /* 0x000fea0003800000 */
[----:B------:R-:W-:Y:S01]  /*2c40*/  R2UR UR4, R0 ;  /* 0x00000000000472ca */ /* 0x000fe200000e0000 */
[----:B------:R-:W-:Y:S01]  /*2c50*/  VOTEU.ANY UR5, UPT, PT ;  /* 0x0000000000057886 */ /* 0x000fe200038e0100 */
[----:B------:R-:W2:Y:S01]  /*2c60*/  S2R R0, SR_LANEID ;  /* 0x0000000000007919 */ /* 0x000ea20000000000 */
[----:B------:R-:W-:-:S10]  /*2c70*/  UFLO.U32 UR5, UR5 ;  /* 0x00000005000572bd */ /* 0x000fd400080e0000 */
[----:B------:R-:W-:-:S06]  /*2c80*/  ULOP3.LUT UR4, URZ, UR4, URZ, 0x33, !UPT ;  /* 0x00000004ff047292 */ /* 0x000fcc000f8e33ff */
[----:B------:R-:W-:-:S04]  /*2c90*/  IMAD.U32 R2, RZ, RZ, UR4 ;  /* 0x00000004ff027e24 */ /* 0x000fc8000f8e00ff */
[----:B------:R-:W3:Y:S02]  /*2ca0*/  REDUX UR7, R2 ;  /* 0x00000000020773c4 */ /* 0x000ee40000000000 */
[----:B------:R4:W-:Y:S01]  /*2cb0*/  UTCATOMSWS.AND URZ, UR4 ;  /* 0x0000000400ff79e3 */ /* 0x0009e20008000000 */
[----:B--2---:R-:W-:Y:S01]  /*2cc0*/  ISETP.EQ.U32.AND P0, PT, R0, UR5, PT ;  /* 0x0000000500007c0c */ /* 0x004fe2000bf02070 */
[----:B---3--:R-:W-:-:S12]  /*2cd0*/  IMAD.U32 R0, RZ, RZ, UR7 ;  /* 0x00000007ff007e24 */ /* 0x008fd8000f8e00ff */
[----:B------:R4:W-:Y:S01]  /*2ce0*/  @P0 ATOMS.AND RZ, [UR6], R0 ;  /* 0x00000000ffff098c */ /* 0x0009e2000a800006 */
[----:B------:R-:W-:Y:S05]  /*2cf0*/  BRA `(.L_x_67) ;  /* 0x0000000000147947 */ /* 0x000fea0003800000 */
.L_x_69:
[----:B------:R-:W-:-:S07]  /*2d00*/  MOV R2, 0x2d20 ;  /* 0x00002d2000027802 */ /* 0x000fce0000000f00 */
[----:B-1----:R-:W-:Y:S05]  /*2d10*/  CALL.REL.NOINC `($__internal_0_$__cuda_sm10x_tcgen05_guardrail_trap_col_being_dealloced_not_returned_by_alloc) ;  /* 0x0000000000447944 */ /* 0x002fea0003c00000 */
[----:B------:R-:W-:Y:S05]  /*2d20*/  BRA `(.L_x_67) ;  /* 0x0000000000087947 */ /* 0x000fea0003800000 */
.L_x_68:
[----:B------:R-:W-:-:S07]  /*2d30*/  MOV R2, 0x2d50 ;  /* 0x00002d5000027802 */ /* 0x000fce0000000f00 */
[----:B-1----:R-:W-:Y:S05]  /*2d40*/  CALL.REL.NOINC `($__internal_2_$__cuda_sm10x_tcgen05_guardrail_trap_unallocated_columns_being_dealloced) ;  /* 0x0000000000507944 */ /* 0x002fea0003c00000 */
.L_x_67:
[----:B------:R-:W-:Y:S01]  /*2d50*/  NOP ;  /* 0x0000000000007918 */ /* 0x000fe20000000000 */
[----:B----4-:R-:W-:Y:S05]  /*2d60*/  EXIT ;  /* 0x000000000000794d */ /* 0x010fea0003800000 */
.L_x_56:
[----:B------:R-:W2:Y:S02]  /*2d70*/  SYNCS.PHASECHK.TRANS64.TRYWAIT P0, [UR11+0x18000], RZ ;  /* 0x018000ffff0075a7 */ /* 0x000ea4000800110b */
[----:B--2---:R-:W-:Y:S05]  /*2d80*/  @!P0 BRA `(.L_x_56) ;  /* 0xfffffffc00f88947 */ /* 0x004fea000383ffff */
[----:B------:R-:W-:Y:S05]  /*2d90*/  BRA `(.L_x_70) ;  /* 0xffffffec00647947 */ /* 0x000fea000383ffff */
.L_x_58:
[----:B------:R-:W2:Y:S02]  /*2da0*/  SYNCS.PHASECHK.TRANS64.TRYWAIT P1, [UR11+0x18010], RZ ;  /* 0x018010ffff0075a7 */ /* 0x000ea4000802110b */
[----:B--2---:R-:W-:Y:S05]  /*2db0*/  @!P1 BRA `(.L_x_58) ;  /* 0xfffffffc00f89947 */ /* 0x004fea000383ffff */
[----:B------:R-:W-:Y:S05]  /*2dc0*/  BRA `(.L_x_71) ;  /* 0xfffffff000547947 */ /* 0x000fea000383ffff */
.L_x_59:
[----:B------:R-:W3:Y:S02]  /*2dd0*/  SYNCS.PHASECHK.TRANS64.TRYWAIT P0, [UR42+0x18000], R3 ;  /* 0x01800003ff0075a7 */ /* 0x000ee4000800112a */
[----:B---3--:R-:W-:Y:S05]  /*2de0*/  @!P0 BRA `(.L_x_59) ;  /* 0xfffffffc00f88947 */ /* 0x008fea000383ffff */
[----:B------:R-:W-:Y:S05]  /*2df0*/  BRA `(.L_x_72) ;  /* 0xfffffff000e07947 */ /* 0x000fea000383ffff */
.L_x_61:
[----:B------:R-:W3:Y:S02]  /*2e00*/  SYNCS.PHASECHK.TRANS64.TRYWAIT P0, [UR42+0x18010], R3 ;  /* 0x01801003ff0075a7 */ /* 0x000ee4000800112a */
[----:B---3--:R-:W-:Y:S05]  /*2e10*/  @!P0 BRA `(.L_x_61) ;  /* 0xfffffffc00f88947 */ /* 0x008fea000383ffff */
[----:B------:R-:W-:Y:S05]  /*2e20*/  BRA `(.L_x_73) ;  /* 0xfffffff400f87947 */ /* 0x000fea000383ffff */
        .weak           $__internal_0_$__cuda_sm10x_tcgen05_guardrail_trap_col_being_dealloced_not_returned_by_alloc
        .type           $__internal_0_$__cuda_sm10x_tcgen05_guardrail_trap_col_being_dealloced_not_returned_by_alloc,@function
        .size           $__internal_0_$__cuda_sm10x_tcgen05_guardrail_trap_col_being_dealloced_not_returned_by_alloc,($__internal_1_$__cuda_sm10x_tcgen05_guardrail_trap_phase_invalid_during_alloc - $__internal_0_$__cuda_sm10x_tcgen05_guardrail_trap_col_being_dealloced_not_returned_by_alloc)
$__internal_0_$__cuda_sm10x_tcgen05_guardrail_trap_col_being_dealloced_not_returned_by_alloc:
[----:B------:R-:W-:Y:S05]  /*2e30*/  BPT.TRAP 0x1 ;  /* 0x000000040000795c */ /* 0x000fea0000300000 */
[----:B------:R-:W-:-:S04]  /*2e40*/  IMAD.MOV.U32 R3, RZ, RZ, 0x0 ;  /* 0x00000000ff037424 */ /* 0x000fc800078e00ff */
[----:B------:R-:W-:Y:S05]  /*2e50*/  RET.REL.NODEC R2 `(gluon_tcgen05) ;  /* 0xffffffd002687950 */ /* 0x000fea0003c3ffff */
        .weak           $__internal_1_$__cuda_sm10x_tcgen05_guardrail_trap_phase_invalid_during_alloc
        .type           $__internal_1_$__cuda_sm10x_tcgen05_guardrail_trap_phase_invalid_during_alloc,@function
        .size           $__internal_1_$__cuda_sm10x_tcgen05_guardrail_trap_phase_invalid_during_alloc,($__internal_2_$__cuda_sm10x_tcgen05_guardrail_trap_unallocated_columns_being_dealloced - $__internal_1_$__cuda_sm10x_tcgen05_guardrail_trap_phase_invalid_during_alloc)
$__internal_1_$__cuda_sm10x_tcgen05_guardrail_trap_phase_invalid_during_alloc:
[----:B------:R-:W-:Y:S05]  /*2e60*/  BPT.TRAP 0x1 ;  /* 0x000000040000795c */ /* 0x000fea0000300000 */
[----:B------:R-:W-:-:S04]  /*2e70*/  IMAD.MOV.U32 R3, RZ, RZ, 0x0 ;  /* 0x00000000ff037424 */ /* 0x000fc800078e00ff */
[----:B------:R-:W-:Y:S05]  /*2e80*/  RET.REL.NODEC R2 `(gluon_tcgen05) ;  /* 0xffffffd0025c7950 */ /* 0x000fea0003c3ffff */
        .weak           $__internal_2_$__cuda_sm10x_tcgen05_guardrail_trap_unallocated_columns_being_dealloced
        .type           $__internal_2_$__cuda_sm10x_tcgen05_guardrail_trap_unallocated_columns_being_dealloced,@function
        .size           $__internal_2_$__cuda_sm10x_tcgen05_guardrail_trap_unallocated_columns_being_dealloced,(.L_x_77 - $__internal_2_$__cuda_sm10x_tcgen05_guardrail_trap_unallocated_columns_being_dealloced)
$__internal_2_$__cuda_sm10x_tcgen05_guardrail_trap_unallocated_columns_being_dealloced:
[----:B------:R-:W-:Y:S05]  /*2e90*/  BPT.TRAP 0x1 ;  /* 0x000000040000795c */ /* 0x000fea0000300000 */
[----:B------:R-:W-:-:S04]  /*2ea0*/  IMAD.MOV.U32 R3, RZ, RZ, 0x0 ;  /* 0x00000000ff037424 */ /* 0x000fc800078e00ff */
[----:B------:R-:W-:Y:S05]  /*2eb0*/  RET.REL.NODEC R2 `(gluon_tcgen05) ;  /* 0xffffffd002507950 */ /* 0x000fea0003c3ffff */
.L_x_74:
[----:B------:R-:W-:-:S00]  /*2ec0*/  BRA `(.L_x_74) ;  /* 0xfffffffc00fc7947 */ /* 0x000fc0000383ffff */
[----:B------:R-:W-:-:S00]  /*2ed0*/  NOP ;  /* 0x0000000000007918 */ /* 0x000fc00000000000 */
        /* <DEDUP_REMOVED lines=10> */
.L_x_77:


//--------------------- .nv.shared.gluon_tcgen05  --------------------------
	.section	.nv.shared.gluon_tcgen05,"aw",@nobits
	.sectionflags	@""
	.align	16
	.zero		1024


//--------------------- .nv.shared.reserved.0     --------------------------
	.section	.nv.shared.reserved.0,"aw",@nobits
	.align	8
	.weak		__nv_reservedSMEM_offset_0_alias
	.size		__nv_reservedSMEM_offset_0_alias, 0, 64
	.other		__nv_reservedSMEM_offset_0_alias,@"STO_CUDA_RESERVED_SHARED STV_DEFAULT"
__nv_reservedSMEM_offset_0_alias:
	.zero		0
.nv.shared.reserved.0:
	.zero		64
	.weak		__nv_reservedSMEM_allocation_phase
	.type		__nv_reservedSMEM_allocation_phase,@object
	.size		__nv_reservedSMEM_allocation_phase,(.L_0 - __nv_reservedSMEM_allocation_phase)
__nv_reservedSMEM_allocation_phase:
	.zero		1
.L_0:
	.zero		7
	.weak		__nv_reservedSMEM_devtool_atexit_pc
	.type		__nv_reservedSMEM_devtool_atexit_pc,@object
	.size		__nv_reservedSMEM_devtool_atexit_pc,(__nv_reservedSMEM_allocation_mask - __nv_reservedSMEM_devtool_atexit_pc)
__nv_reservedSMEM_devtool_atexit_pc:
	.zero		8
	.weak		__nv_reservedSMEM_allocation_mask
	.type		__nv_reservedSMEM_allocation_mask,@object
	.size		__nv_reservedSMEM_allocation_mask,(.L_2 - __nv_reservedSMEM_allocation_mask)
__nv_reservedSMEM_allocation_mask:
	.zero		4
.L_2:


//--------------------- .nv.constant0.gluon_tcgen05 --------------------------
	.section	.nv.constant0.gluon_tcgen05,"a",@progbits
	.sectionflags	@""
	.align	4
.nv.constant0.gluon_tcgen05:
	.zero		976


//--------------------- SYMBOLS --------------------------

	.type		.nv.reservedSmem.offset0,@object
	.size		.nv.reservedSmem.offset0,0x4
	.type		.nv.reservedSmem.cap,@object
	.size		.nv.reservedSmem.cap,0x4
